//
// Generated by NVIDIA NVVM Compiler
//
// Compiler Build ID: CL-36424714
// Cuda compilation tools, release 13.0, V13.0.88
// Based on NVVM 20.0.0
//

.version 9.0
.target sm_100
.address_size 64

	// .globl	_Z24nppiAdd_8u_C1RSfs_kernelPKhiS0_iPhiiii

.visible .entry _Z24nppiAdd_8u_C1RSfs_kernelPKhiS0_iPhiiii(
	.param .u64 .ptr .align 1 _Z24nppiAdd_8u_C1RSfs_kernelPKhiS0_iPhiiii_param_0,
	.param .u32 _Z24nppiAdd_8u_C1RSfs_kernelPKhiS0_iPhiiii_param_1,
	.param .u64 .ptr .align 1 _Z24nppiAdd_8u_C1RSfs_kernelPKhiS0_iPhiiii_param_2,
	.param .u32 _Z24nppiAdd_8u_C1RSfs_kernelPKhiS0_iPhiiii_param_3,
	.param .u64 .ptr .align 1 _Z24nppiAdd_8u_C1RSfs_kernelPKhiS0_iPhiiii_param_4,
	.param .u32 _Z24nppiAdd_8u_C1RSfs_kernelPKhiS0_iPhiiii_param_5,
	.param .u32 _Z24nppiAdd_8u_C1RSfs_kernelPKhiS0_iPhiiii_param_6,
	.param .u32 _Z24nppiAdd_8u_C1RSfs_kernelPKhiS0_iPhiiii_param_7,
	.param .u32 _Z24nppiAdd_8u_C1RSfs_kernelPKhiS0_iPhiiii_param_8
)
{
	.reg .pred 	%p<5>;
	.reg .b32 	%r<31>;
	.reg .b64 	%rd<17>;

	ld.param.u64 	%rd1, [_Z24nppiAdd_8u_C1RSfs_kernelPKhiS0_iPhiiii_param_0];
	ld.param.u32 	%r3, [_Z24nppiAdd_8u_C1RSfs_kernelPKhiS0_iPhiiii_param_1];
	ld.param.u64 	%rd2, [_Z24nppiAdd_8u_C1RSfs_kernelPKhiS0_iPhiiii_param_2];
	ld.param.u32 	%r4, [_Z24nppiAdd_8u_C1RSfs_kernelPKhiS0_iPhiiii_param_3];
	ld.param.u64 	%rd3, [_Z24nppiAdd_8u_C1RSfs_kernelPKhiS0_iPhiiii_param_4];
	ld.param.u32 	%r5, [_Z24nppiAdd_8u_C1RSfs_kernelPKhiS0_iPhiiii_param_5];
	ld.param.u32 	%r7, [_Z24nppiAdd_8u_C1RSfs_kernelPKhiS0_iPhiiii_param_6];
	ld.param.u32 	%r8, [_Z24nppiAdd_8u_C1RSfs_kernelPKhiS0_iPhiiii_param_7];
	ld.param.u32 	%r6, [_Z24nppiAdd_8u_C1RSfs_kernelPKhiS0_iPhiiii_param_8];
	mov.u32 	%r10, %ctaid.x;
	mov.u32 	%r11, %ntid.x;
	mov.u32 	%r12, %tid.x;
	mad.lo.s32 	%r1, %r10, %r11, %r12;
	mov.u32 	%r13, %ctaid.y;
	mov.u32 	%r14, %ntid.y;
	mov.u32 	%r15, %tid.y;
	mad.lo.s32 	%r16, %r13, %r14, %r15;
	setp.ge.s32 	%p1, %r1, %r7;
	setp.ge.s32 	%p2, %r16, %r8;
	or.pred  	%p3, %p1, %p2;
	@%p3 bra 	$L__BB0_2;
	cvta.to.global.u64 	%rd4, %rd1;
	cvta.to.global.u64 	%rd5, %rd2;
	cvta.to.global.u64 	%rd6, %rd3;
	mul.lo.s32 	%r17, %r3, %r16;
	cvt.s64.s32 	%rd7, %r17;
	mul.lo.s32 	%r18, %r4, %r16;
	cvt.s64.s32 	%rd8, %r18;
	mul.lo.s32 	%r19, %r5, %r16;
	cvt.s64.s32 	%rd9, %r19;
	cvt.s64.s32 	%rd10, %r1;
	add.s64 	%rd11, %rd7, %rd10;
	add.s64 	%rd12, %rd4, %rd11;
	ld.global.u8 	%r20, [%rd12];
	add.s64 	%rd13, %rd8, %rd10;
	add.s64 	%rd14, %rd5, %rd13;
	ld.global.u8 	%r21, [%rd14];
	add.s32 	%r22, %r21, %r20;
	setp.gt.s32 	%p4, %r6, 0;
	add.s32 	%r23, %r6, -1;
	mov.b32 	%r24, 1;
	shl.b32 	%r25, %r24, %r23;
	add.s32 	%r26, %r22, %r25;
	shr.s32 	%r27, %r26, %r6;
	selp.b32 	%r28, %r27, %r22, %p4;
	min.s32 	%r29, %r28, 255;
	max.s32 	%r30, %r29, 0;
	add.s64 	%rd15, %rd9, %rd10;
	add.s64 	%rd16, %rd6, %rd15;
	st.global.u8 	[%rd16], %r30;
$L__BB0_2:
	ret;

}
	// .globl	_Z24nppiAdd_8u_C3RSfs_kernelPKhiS0_iPhiiii
.visible .entry _Z24nppiAdd_8u_C3RSfs_kernelPKhiS0_iPhiiii(
	.param .u64 .ptr .align 1 _Z24nppiAdd_8u_C3RSfs_kernelPKhiS0_iPhiiii_param_0,
	.param .u32 _Z24nppiAdd_8u_C3RSfs_kernelPKhiS0_iPhiiii_param_1,
	.param .u64 .ptr .align 1 _Z24nppiAdd_8u_C3RSfs_kernelPKhiS0_iPhiiii_param_2,
	.param .u32 _Z24nppiAdd_8u_C3RSfs_kernelPKhiS0_iPhiiii_param_3,
	.param .u64 .ptr .align 1 _Z24nppiAdd_8u_C3RSfs_kernelPKhiS0_iPhiiii_param_4,
	.param .u32 _Z24nppiAdd_8u_C3RSfs_kernelPKhiS0_iPhiiii_param_5,
	.param .u32 _Z24nppiAdd_8u_C3RSfs_kernelPKhiS0_iPhiiii_param_6,
	.param .u32 _Z24nppiAdd_8u_C3RSfs_kernelPKhiS0_iPhiiii_param_7,
	.param .u32 _Z24nppiAdd_8u_C3RSfs_kernelPKhiS0_iPhiiii_param_8
)
{
	.reg .pred 	%p<5>;
	.reg .b32 	%r<48>;
	.reg .b64 	%rd<17>;

	ld.param.u64 	%rd1, [_Z24nppiAdd_8u_C3RSfs_kernelPKhiS0_iPhiiii_param_0];
	ld.param.u32 	%r3, [_Z24nppiAdd_8u_C3RSfs_kernelPKhiS0_iPhiiii_param_1];
	ld.param.u64 	%rd2, [_Z24nppiAdd_8u_C3RSfs_kernelPKhiS0_iPhiiii_param_2];
	ld.param.u32 	%r4, [_Z24nppiAdd_8u_C3RSfs_kernelPKhiS0_iPhiiii_param_3];
	ld.param.u64 	%rd3, [_Z24nppiAdd_8u_C3RSfs_kernelPKhiS0_iPhiiii_param_4];
	ld.param.u32 	%r5, [_Z24nppiAdd_8u_C3RSfs_kernelPKhiS0_iPhiiii_param_5];
	ld.param.u32 	%r7, [_Z24nppiAdd_8u_C3RSfs_kernelPKhiS0_iPhiiii_param_6];
	ld.param.u32 	%r8, [_Z24nppiAdd_8u_C3RSfs_kernelPKhiS0_iPhiiii_param_7];
	ld.param.u32 	%r6, [_Z24nppiAdd_8u_C3RSfs_kernelPKhiS0_iPhiiii_param_8];
	mov.u32 	%r10, %ctaid.x;
	mov.u32 	%r11, %ntid.x;
	mov.u32 	%r12, %tid.x;
	mad.lo.s32 	%r1, %r10, %r11, %r12;
	mov.u32 	%r13, %ctaid.y;
	mov.u32 	%r14, %ntid.y;
	mov.u32 	%r15, %tid.y;
	mad.lo.s32 	%r16, %r13, %r14, %r15;
	setp.ge.s32 	%p1, %r1, %r7;
	setp.ge.s32 	%p2, %r16, %r8;
	or.pred  	%p3, %p1, %p2;
	@%p3 bra 	$L__BB1_2;
	cvta.to.global.u64 	%rd4, %rd1;
	cvta.to.global.u64 	%rd5, %rd2;
	cvta.to.global.u64 	%rd6, %rd3;
	mul.lo.s32 	%r17, %r3, %r16;
	mul.lo.s32 	%r18, %r4, %r16;
	mul.lo.s32 	%r19, %r5, %r16;
	add.s32 	%r20, %r6, -1;
	mov.b32 	%r21, 1;
	shl.b32 	%r22, %r21, %r20;
	setp.gt.s32 	%p4, %r6, 0;
	mul.lo.s32 	%r23, %r1, 3;
	cvt.s64.s32 	%rd7, %r19;
	cvt.s64.s32 	%rd8, %r18;
	cvt.s64.s32 	%rd9, %r17;
	cvt.s64.s32 	%rd10, %r23;
	add.s64 	%rd11, %rd10, %rd9;
	add.s64 	%rd12, %rd4, %rd11;
	ld.global.u8 	%r24, [%rd12];
	add.s64 	%rd13, %rd10, %rd8;
	add.s64 	%rd14, %rd5, %rd13;
	ld.global.u8 	%r25, [%rd14];
	add.s32 	%r26, %r25, %r24;
	add.s32 	%r27, %r26, %r22;
	shr.s32 	%r28, %r27, %r6;
	selp.b32 	%r29, %r28, %r26, %p4;
	min.s32 	%r30, %r29, 255;
	max.s32 	%r31, %r30, 0;
	add.s64 	%rd15, %rd10, %rd7;
	add.s64 	%rd16, %rd6, %rd15;
	st.global.u8 	[%rd16], %r31;
	ld.global.u8 	%r32, [%rd12+1];
	ld.global.u8 	%r33, [%rd14+1];
	add.s32 	%r34, %r33, %r32;
	add.s32 	%r35, %r34, %r22;
	shr.s32 	%r36, %r35, %r6;
	selp.b32 	%r37, %r36, %r34, %p4;
	min.s32 	%r38, %r37, 255;
	max.s32 	%r39, %r38, 0;
	st.global.u8 	[%rd16+1], %r39;
	ld.global.u8 	%r40, [%rd12+2];
	ld.global.u8 	%r41, [%rd14+2];
	add.s32 	%r42, %r41, %r40;
	add.s32 	%r43, %r42, %r22;
	shr.s32 	%r44, %r43, %r6;
	selp.b32 	%r45, %r44, %r42, %p4;
	min.s32 	%r46, %r45, 255;
	max.s32 	%r47, %r46, 0;
	st.global.u8 	[%rd16+2], %r47;
$L__BB1_2:
	ret;

}
	// .globl	_Z24nppiAdd_8u_C4RSfs_kernelPKhiS0_iPhiiii
.visible .entry _Z24nppiAdd_8u_C4RSfs_kernelPKhiS0_iPhiiii(
	.param .u64 .ptr .align 1 _Z24nppiAdd_8u_C4RSfs_kernelPKhiS0_iPhiiii_param_0,
	.param .u32 _Z24nppiAdd_8u_C4RSfs_kernelPKhiS0_iPhiiii_param_1,
	.param .u64 .ptr .align 1 _Z24nppiAdd_8u_C4RSfs_kernelPKhiS0_iPhiiii_param_2,
	.param .u32 _Z24nppiAdd_8u_C4RSfs_kernelPKhiS0_iPhiiii_param_3,
	.param .u64 .ptr .align 1 _Z24nppiAdd_8u_C4RSfs_kernelPKhiS0_iPhiiii_param_4,
	.param .u32 _Z24nppiAdd_8u_C4RSfs_kernelPKhiS0_iPhiiii_param_5,
	.param .u32 _Z24nppiAdd_8u_C4RSfs_kernelPKhiS0_iPhiiii_param_6,
	.param .u32 _Z24nppiAdd_8u_C4RSfs_kernelPKhiS0_iPhiiii_param_7,
	.param .u32 _Z24nppiAdd_8u_C4RSfs_kernelPKhiS0_iPhiiii_param_8
)
{
	.reg .pred 	%p<5>;
	.reg .b32 	%r<56>;
	.reg .b64 	%rd<17>;

	ld.param.u64 	%rd1, [_Z24nppiAdd_8u_C4RSfs_kernelPKhiS0_iPhiiii_param_0];
	ld.param.u32 	%r3, [_Z24nppiAdd_8u_C4RSfs_kernelPKhiS0_iPhiiii_param_1];
	ld.param.u64 	%rd2, [_Z24nppiAdd_8u_C4RSfs_kernelPKhiS0_iPhiiii_param_2];
	ld.param.u32 	%r4, [_Z24nppiAdd_8u_C4RSfs_kernelPKhiS0_iPhiiii_param_3];
	ld.param.u64 	%rd3, [_Z24nppiAdd_8u_C4RSfs_kernelPKhiS0_iPhiiii_param_4];
	ld.param.u32 	%r5, [_Z24nppiAdd_8u_C4RSfs_kernelPKhiS0_iPhiiii_param_5];
	ld.param.u32 	%r7, [_Z24nppiAdd_8u_C4RSfs_kernelPKhiS0_iPhiiii_param_6];
	ld.param.u32 	%r8, [_Z24nppiAdd_8u_C4RSfs_kernelPKhiS0_iPhiiii_param_7];
	ld.param.u32 	%r6, [_Z24nppiAdd_8u_C4RSfs_kernelPKhiS0_iPhiiii_param_8];
	mov.u32 	%r10, %ctaid.x;
	mov.u32 	%r11, %ntid.x;
	mov.u32 	%r12, %tid.x;
	mad.lo.s32 	%r1, %r10, %r11, %r12;
	mov.u32 	%r13, %ctaid.y;
	mov.u32 	%r14, %ntid.y;
	mov.u32 	%r15, %tid.y;
	mad.lo.s32 	%r16, %r13, %r14, %r15;
	setp.ge.s32 	%p1, %r1, %r7;
	setp.ge.s32 	%p2, %r16, %r8;
	or.pred  	%p3, %p1, %p2;
	@%p3 bra 	$L__BB2_2;
	cvta.to.global.u64 	%rd4, %rd1;
	cvta.to.global.u64 	%rd5, %rd2;
	cvta.to.global.u64 	%rd6, %rd3;
	mul.lo.s32 	%r17, %r3, %r16;
	mul.lo.s32 	%r18, %r4, %r16;
	mul.lo.s32 	%r19, %r5, %r16;
	add.s32 	%r20, %r6, -1;
	mov.b32 	%r21, 1;
	shl.b32 	%r22, %r21, %r20;
	setp.gt.s32 	%p4, %r6, 0;
	shl.b32 	%r23, %r1, 2;
	cvt.s64.s32 	%rd7, %r19;
	cvt.s64.s32 	%rd8, %r18;
	cvt.s64.s32 	%rd9, %r17;
	cvt.s64.s32 	%rd10, %r23;
	add.s64 	%rd11, %rd10, %rd9;
	add.s64 	%rd12, %rd4, %rd11;
	ld.global.u8 	%r24, [%rd12];
	add.s64 	%rd13, %rd10, %rd8;
	add.s64 	%rd14, %rd5, %rd13;
	ld.global.u8 	%r25, [%rd14];
	add.s32 	%r26, %r25, %r24;
	add.s32 	%r27, %r26, %r22;
	shr.s32 	%r28, %r27, %r6;
	selp.b32 	%r29, %r28, %r26, %p4;
	min.s32 	%r30, %r29, 255;
	max.s32 	%r31, %r30, 0;
	add.s64 	%rd15, %rd10, %rd7;
	add.s64 	%rd16, %rd6, %rd15;
	st.global.u8 	[%rd16], %r31;
	ld.global.u8 	%r32, [%rd12+1];
	ld.global.u8 	%r33, [%rd14+1];
	add.s32 	%r34, %r33, %r32;
	add.s32 	%r35, %r34, %r22;
	shr.s32 	%r36, %r35, %r6;
	selp.b32 	%r37, %r36, %r34, %p4;
	min.s32 	%r38, %r37, 255;
	max.s32 	%r39, %r38, 0;
	st.global.u8 	[%rd16+1], %r39;
	ld.global.u8 	%r40, [%rd12+2];
	ld.global.u8 	%r41, [%rd14+2];
	add.s32 	%r42, %r41, %r40;
	add.s32 	%r43, %r42, %r22;
	shr.s32 	%r44, %r43, %r6;
	selp.b32 	%r45, %r44, %r42, %p4;
	min.s32 	%r46, %r45, 255;
	max.s32 	%r47, %r46, 0;
	st.global.u8 	[%rd16+2], %r47;
	ld.global.u8 	%r48, [%rd12+3];
	ld.global.u8 	%r49, [%rd14+3];
	add.s32 	%r50, %r49, %r48;
	add.s32 	%r51, %r50, %r22;
	shr.s32 	%r52, %r51, %r6;
	selp.b32 	%r53, %r52, %r50, %p4;
	min.s32 	%r54, %r53, 255;
	max.s32 	%r55, %r54, 0;
	st.global.u8 	[%rd16+3], %r55;
$L__BB2_2:
	ret;

}
	// .globl	_Z25nppiAdd_16u_C1RSfs_kernelPKtiS0_iPtiiii
.visible .entry _Z25nppiAdd_16u_C1RSfs_kernelPKtiS0_iPtiiii(
	.param .u64 .ptr .align 1 _Z25nppiAdd_16u_C1RSfs_kernelPKtiS0_iPtiiii_param_0,
	.param .u32 _Z25nppiAdd_16u_C1RSfs_kernelPKtiS0_iPtiiii_param_1,
	.param .u64 .ptr .align 1 _Z25nppiAdd_16u_C1RSfs_kernelPKtiS0_iPtiiii_param_2,
	.param .u32 _Z25nppiAdd_16u_C1RSfs_kernelPKtiS0_iPtiiii_param_3,
	.param .u64 .ptr .align 1 _Z25nppiAdd_16u_C1RSfs_kernelPKtiS0_iPtiiii_param_4,
	.param .u32 _Z25nppiAdd_16u_C1RSfs_kernelPKtiS0_iPtiiii_param_5,
	.param .u32 _Z25nppiAdd_16u_C1RSfs_kernelPKtiS0_iPtiiii_param_6,
	.param .u32 _Z25nppiAdd_16u_C1RSfs_kernelPKtiS0_iPtiiii_param_7,
	.param .u32 _Z25nppiAdd_16u_C1RSfs_kernelPKtiS0_iPtiiii_param_8
)
{
	.reg .pred 	%p<5>;
	.reg .b32 	%r<30>;
	.reg .b64 	%rd<17>;

	ld.param.u64 	%rd1, [_Z25nppiAdd_16u_C1RSfs_kernelPKtiS0_iPtiiii_param_0];
	ld.param.u32 	%r3, [_Z25nppiAdd_16u_C1RSfs_kernelPKtiS0_iPtiiii_param_1];
	ld.param.u64 	%rd2, [_Z25nppiAdd_16u_C1RSfs_kernelPKtiS0_iPtiiii_param_2];
	ld.param.u32 	%r4, [_Z25nppiAdd_16u_C1RSfs_kernelPKtiS0_iPtiiii_param_3];
	ld.param.u64 	%rd3, [_Z25nppiAdd_16u_C1RSfs_kernelPKtiS0_iPtiiii_param_4];
	ld.param.u32 	%r5, [_Z25nppiAdd_16u_C1RSfs_kernelPKtiS0_iPtiiii_param_5];
	ld.param.u32 	%r7, [_Z25nppiAdd_16u_C1RSfs_kernelPKtiS0_iPtiiii_param_6];
	ld.param.u32 	%r8, [_Z25nppiAdd_16u_C1RSfs_kernelPKtiS0_iPtiiii_param_7];
	ld.param.u32 	%r6, [_Z25nppiAdd_16u_C1RSfs_kernelPKtiS0_iPtiiii_param_8];
	mov.u32 	%r10, %ctaid.x;
	mov.u32 	%r11, %ntid.x;
	mov.u32 	%r12, %tid.x;
	mad.lo.s32 	%r1, %r10, %r11, %r12;
	mov.u32 	%r13, %ctaid.y;
	mov.u32 	%r14, %ntid.y;
	mov.u32 	%r15, %tid.y;
	mad.lo.s32 	%r16, %r13, %r14, %r15;
	setp.ge.s32 	%p1, %r1, %r7;
	setp.ge.s32 	%p2, %r16, %r8;
	or.pred  	%p3, %p1, %p2;
	@%p3 bra 	$L__BB3_2;
	cvta.to.global.u64 	%rd4, %rd1;
	cvta.to.global.u64 	%rd5, %rd2;
	cvta.to.global.u64 	%rd6, %rd3;
	mul.lo.s32 	%r17, %r3, %r16;
	cvt.s64.s32 	%rd7, %r17;
	add.s64 	%rd8, %rd4, %rd7;
	mul.lo.s32 	%r18, %r4, %r16;
	cvt.s64.s32 	%rd9, %r18;
	add.s64 	%rd10, %rd5, %rd9;
	mul.lo.s32 	%r19, %r5, %r16;
	cvt.s64.s32 	%rd11, %r19;
	add.s64 	%rd12, %rd6, %rd11;
	mul.wide.s32 	%rd13, %r1, 2;
	add.s64 	%rd14, %rd8, %rd13;
	ld.global.u16 	%r20, [%rd14];
	add.s64 	%rd15, %rd10, %rd13;
	ld.global.u16 	%r21, [%rd15];
	add.s32 	%r22, %r21, %r20;
	setp.gt.s32 	%p4, %r6, 0;
	add.s32 	%r23, %r6, -1;
	mov.b32 	%r24, 1;
	shl.b32 	%r25, %r24, %r23;
	add.s32 	%r26, %r22, %r25;
	shr.u32 	%r27, %r26, %r6;
	selp.b32 	%r28, %r27, %r22, %p4;
	min.u32 	%r29, %r28, 65535;
	add.s64 	%rd16, %rd12, %rd13;
	st.global.u16 	[%rd16], %r29;
$L__BB3_2:
	ret;

}
	// .globl	_Z25nppiAdd_16s_C1RSfs_kernelPKsiS0_iPsiiii
.visible .entry _Z25nppiAdd_16s_C1RSfs_kernelPKsiS0_iPsiiii(
	.param .u64 .ptr .align 1 _Z25nppiAdd_16s_C1RSfs_kernelPKsiS0_iPsiiii_param_0,
	.param .u32 _Z25nppiAdd_16s_C1RSfs_kernelPKsiS0_iPsiiii_param_1,
	.param .u64 .ptr .align 1 _Z25nppiAdd_16s_C1RSfs_kernelPKsiS0_iPsiiii_param_2,
	.param .u32 _Z25nppiAdd_16s_C1RSfs_kernelPKsiS0_iPsiiii_param_3,
	.param .u64 .ptr .align 1 _Z25nppiAdd_16s_C1RSfs_kernelPKsiS0_iPsiiii_param_4,
	.param .u32 _Z25nppiAdd_16s_C1RSfs_kernelPKsiS0_iPsiiii_param_5,
	.param .u32 _Z25nppiAdd_16s_C1RSfs_kernelPKsiS0_iPsiiii_param_6,
	.param .u32 _Z25nppiAdd_16s_C1RSfs_kernelPKsiS0_iPsiiii_param_7,
	.param .u32 _Z25nppiAdd_16s_C1RSfs_kernelPKsiS0_iPsiiii_param_8
)
{
	.reg .pred 	%p<6>;
	.reg .b32 	%r<35>;
	.reg .b64 	%rd<18>;

	ld.param.u64 	%rd2, [_Z25nppiAdd_16s_C1RSfs_kernelPKsiS0_iPsiiii_param_0];
	ld.param.u32 	%r8, [_Z25nppiAdd_16s_C1RSfs_kernelPKsiS0_iPsiiii_param_1];
	ld.param.u64 	%rd3, [_Z25nppiAdd_16s_C1RSfs_kernelPKsiS0_iPsiiii_param_2];
	ld.param.u32 	%r9, [_Z25nppiAdd_16s_C1RSfs_kernelPKsiS0_iPsiiii_param_3];
	ld.param.u64 	%rd4, [_Z25nppiAdd_16s_C1RSfs_kernelPKsiS0_iPsiiii_param_4];
	ld.param.u32 	%r10, [_Z25nppiAdd_16s_C1RSfs_kernelPKsiS0_iPsiiii_param_5];
	ld.param.u32 	%r12, [_Z25nppiAdd_16s_C1RSfs_kernelPKsiS0_iPsiiii_param_6];
	ld.param.u32 	%r13, [_Z25nppiAdd_16s_C1RSfs_kernelPKsiS0_iPsiiii_param_7];
	ld.param.u32 	%r11, [_Z25nppiAdd_16s_C1RSfs_kernelPKsiS0_iPsiiii_param_8];
	mov.u32 	%r15, %ctaid.x;
	mov.u32 	%r16, %ntid.x;
	mov.u32 	%r17, %tid.x;
	mad.lo.s32 	%r1, %r15, %r16, %r17;
	mov.u32 	%r18, %ctaid.y;
	mov.u32 	%r19, %ntid.y;
	mov.u32 	%r20, %tid.y;
	mad.lo.s32 	%r21, %r18, %r19, %r20;
	setp.ge.s32 	%p1, %r1, %r12;
	setp.ge.s32 	%p2, %r21, %r13;
	or.pred  	%p3, %p1, %p2;
	@%p3 bra 	$L__BB4_6;
	cvta.to.global.u64 	%rd5, %rd2;
	cvta.to.global.u64 	%rd6, %rd3;
	cvta.to.global.u64 	%rd7, %rd4;
	mul.lo.s32 	%r22, %r8, %r21;
	cvt.s64.s32 	%rd8, %r22;
	add.s64 	%rd9, %rd5, %rd8;
	mul.lo.s32 	%r23, %r9, %r21;
	cvt.s64.s32 	%rd10, %r23;
	add.s64 	%rd11, %rd6, %rd10;
	mul.lo.s32 	%r24, %r10, %r21;
	cvt.s64.s32 	%rd12, %r24;
	add.s64 	%rd1, %rd7, %rd12;
	mul.wide.s32 	%rd13, %r1, 2;
	add.s64 	%rd14, %rd9, %rd13;
	ld.global.s16 	%r25, [%rd14];
	add.s64 	%rd15, %rd11, %rd13;
	ld.global.s16 	%r26, [%rd15];
	add.s32 	%r34, %r26, %r25;
	setp.lt.s32 	%p4, %r11, 1;
	@%p4 bra 	$L__BB4_5;
	add.s32 	%r27, %r11, -1;
	mov.b32 	%r28, 1;
	shl.b32 	%r4, %r28, %r27;
	setp.lt.s32 	%p5, %r34, 0;
	@%p5 bra 	$L__BB4_4;
	add.s32 	%r31, %r34, %r4;
	shr.s32 	%r34, %r31, %r11;
	bra.uni 	$L__BB4_5;
$L__BB4_4:
	sub.s32 	%r29, %r34, %r4;
	add.s32 	%r30, %r29, 1;
	shr.s32 	%r34, %r30, %r11;
$L__BB4_5:
	min.s32 	%r32, %r34, 32767;
	max.s32 	%r33, %r32, -32768;
	add.s64 	%rd17, %rd1, %rd13;
	st.global.u16 	[%rd17], %r33;
$L__BB4_6:
	ret;

}
	// .globl	_Z22nppiAdd_32f_C1R_kernelPKfiS0_iPfiii
.visible .entry _Z22nppiAdd_32f_C1R_kernelPKfiS0_iPfiii(
	.param .u64 .ptr .align 1 _Z22nppiAdd_32f_C1R_kernelPKfiS0_iPfiii_param_0,
	.param .u32 _Z22nppiAdd_32f_C1R_kernelPKfiS0_iPfiii_param_1,
	.param .u64 .ptr .align 1 _Z22nppiAdd_32f_C1R_kernelPKfiS0_iPfiii_param_2,
	.param .u32 _Z22nppiAdd_32f_C1R_kernelPKfiS0_iPfiii_param_3,
	.param .u64 .ptr .align 1 _Z22nppiAdd_32f_C1R_kernelPKfiS0_iPfiii_param_4,
	.param .u32 _Z22nppiAdd_32f_C1R_kernelPKfiS0_iPfiii_param_5,
	.param .u32 _Z22nppiAdd_32f_C1R_kernelPKfiS0_iPfiii_param_6,
	.param .u32 _Z22nppiAdd_32f_C1R_kernelPKfiS0_iPfiii_param_7
)
{
	.reg .pred 	%p<4>;
	.reg .b32 	%r<19>;
	.reg .b32 	%f<4>;
	.reg .b64 	%rd<17>;

	ld.param.u64 	%rd1, [_Z22nppiAdd_32f_C1R_kernelPKfiS0_iPfiii_param_0];
	ld.param.u32 	%r3, [_Z22nppiAdd_32f_C1R_kernelPKfiS0_iPfiii_param_1];
	ld.param.u64 	%rd2, [_Z22nppiAdd_32f_C1R_kernelPKfiS0_iPfiii_param_2];
	ld.param.u32 	%r4, [_Z22nppiAdd_32f_C1R_kernelPKfiS0_iPfiii_param_3];
	ld.param.u64 	%rd3, [_Z22nppiAdd_32f_C1R_kernelPKfiS0_iPfiii_param_4];
	ld.param.u32 	%r5, [_Z22nppiAdd_32f_C1R_kernelPKfiS0_iPfiii_param_5];
	ld.param.u32 	%r6, [_Z22nppiAdd_32f_C1R_kernelPKfiS0_iPfiii_param_6];
	ld.param.u32 	%r7, [_Z22nppiAdd_32f_C1R_kernelPKfiS0_iPfiii_param_7];
	mov.u32 	%r9, %ctaid.x;
	mov.u32 	%r10, %ntid.x;
	mov.u32 	%r11, %tid.x;
	mad.lo.s32 	%r1, %r9, %r10, %r11;
	mov.u32 	%r12, %ctaid.y;
	mov.u32 	%r13, %ntid.y;
	mov.u32 	%r14, %tid.y;
	mad.lo.s32 	%r15, %r12, %r13, %r14;
	setp.ge.s32 	%p1, %r1, %r6;
	setp.ge.s32 	%p2, %r15, %r7;
	or.pred  	%p3, %p1, %p2;
	@%p3 bra 	$L__BB5_2;
	cvta.to.global.u64 	%rd4, %rd1;
	cvta.to.global.u64 	%rd5, %rd2;
	cvta.to.global.u64 	%rd6, %rd3;
	mul.lo.s32 	%r16, %r3, %r15;
	cvt.s64.s32 	%rd7, %r16;
	add.s64 	%rd8, %rd4, %rd7;
	mul.lo.s32 	%r17, %r4, %r15;
	cvt.s64.s32 	%rd9, %r17;
	add.s64 	%rd10, %rd5, %rd9;
	mul.lo.s32 	%r18, %r5, %r15;
	cvt.s64.s32 	%rd11, %r18;
	add.s64 	%rd12, %rd6, %rd11;
	mul.wide.s32 	%rd13, %r1, 4;
	add.s64 	%rd14, %rd8, %rd13;
	ld.global.f32 	%f1, [%rd14];
	add.s64 	%rd15, %rd10, %rd13;
	ld.global.f32 	%f2, [%rd15];
	add.f32 	%f3, %f1, %f2;
	add.s64 	%rd16, %rd12, %rd13;
	st.global.f32 	[%rd16], %f3;
$L__BB5_2:
	ret;

}
	// .globl	_Z22nppiAdd_32f_C3R_kernelPKfiS0_iPfiii
.visible .entry _Z22nppiAdd_32f_C3R_kernelPKfiS0_iPfiii(
	.param .u64 .ptr .align 1 _Z22nppiAdd_32f_C3R_kernelPKfiS0_iPfiii_param_0,
	.param .u32 _Z22nppiAdd_32f_C3R_kernelPKfiS0_iPfiii_param_1,
	.param .u64 .ptr .align 1 _Z22nppiAdd_32f_C3R_kernelPKfiS0_iPfiii_param_2,
	.param .u32 _Z22nppiAdd_32f_C3R_kernelPKfiS0_iPfiii_param_3,
	.param .u64 .ptr .align 1 _Z22nppiAdd_32f_C3R_kernelPKfiS0_iPfiii_param_4,
	.param .u32 _Z22nppiAdd_32f_C3R_kernelPKfiS0_iPfiii_param_5,
	.param .u32 _Z22nppiAdd_32f_C3R_kernelPKfiS0_iPfiii_param_6,
	.param .u32 _Z22nppiAdd_32f_C3R_kernelPKfiS0_iPfiii_param_7
)
{
	.reg .pred 	%p<4>;
	.reg .b32 	%r<20>;
	.reg .b32 	%f<10>;
	.reg .b64 	%rd<17>;

	ld.param.u64 	%rd1, [_Z22nppiAdd_32f_C3R_kernelPKfiS0_iPfiii_param_0];
	ld.param.u32 	%r3, [_Z22nppiAdd_32f_C3R_kernelPKfiS0_iPfiii_param_1];
	ld.param.u64 	%rd2, [_Z22nppiAdd_32f_C3R_kernelPKfiS0_iPfiii_param_2];
	ld.param.u32 	%r4, [_Z22nppiAdd_32f_C3R_kernelPKfiS0_iPfiii_param_3];
	ld.param.u64 	%rd3, [_Z22nppiAdd_32f_C3R_kernelPKfiS0_iPfiii_param_4];
	ld.param.u32 	%r5, [_Z22nppiAdd_32f_C3R_kernelPKfiS0_iPfiii_param_5];
	ld.param.u32 	%r6, [_Z22nppiAdd_32f_C3R_kernelPKfiS0_iPfiii_param_6];
	ld.param.u32 	%r7, [_Z22nppiAdd_32f_C3R_kernelPKfiS0_iPfiii_param_7];
	mov.u32 	%r9, %ctaid.x;
	mov.u32 	%r10, %ntid.x;
	mov.u32 	%r11, %tid.x;
	mad.lo.s32 	%r1, %r9, %r10, %r11;
	mov.u32 	%r12, %ctaid.y;
	mov.u32 	%r13, %ntid.y;
	mov.u32 	%r14, %tid.y;
	mad.lo.s32 	%r15, %r12, %r13, %r14;
	setp.ge.s32 	%p1, %r1, %r6;
	setp.ge.s32 	%p2, %r15, %r7;
	or.pred  	%p3, %p1, %p2;
	@%p3 bra 	$L__BB6_2;
	cvta.to.global.u64 	%rd4, %rd1;
	cvta.to.global.u64 	%rd5, %rd2;
	cvta.to.global.u64 	%rd6, %rd3;
	mul.lo.s32 	%r16, %r3, %r15;
	cvt.s64.s32 	%rd7, %r16;
	add.s64 	%rd8, %rd4, %rd7;
	mul.lo.s32 	%r17, %r4, %r15;
	cvt.s64.s32 	%rd9, %r17;
	add.s64 	%rd10, %rd5, %rd9;
	mul.lo.s32 	%r18, %r5, %r15;
	cvt.s64.s32 	%rd11, %r18;
	add.s64 	%rd12, %rd6, %rd11;
	mul.lo.s32 	%r19, %r1, 3;
	mul.wide.s32 	%rd13, %r19, 4;
	add.s64 	%rd14, %rd8, %rd13;
	ld.global.f32 	%f1, [%rd14];
	add.s64 	%rd15, %rd10, %rd13;
	ld.global.f32 	%f2, [%rd15];
	add.f32 	%f3, %f1, %f2;
	add.s64 	%rd16, %rd12, %rd13;
	st.global.f32 	[%rd16], %f3;
	ld.global.f32 	%f4, [%rd14+4];
	ld.global.f32 	%f5, [%rd15+4];
	add.f32 	%f6, %f4, %f5;
	st.global.f32 	[%rd16+4], %f6;
	ld.global.f32 	%f7, [%rd14+8];
	ld.global.f32 	%f8, [%rd15+8];
	add.f32 	%f9, %f7, %f8;
	st.global.f32 	[%rd16+8], %f9;
$L__BB6_2:
	ret;

}


// ===== COMPILED SASS (sm_100) =====

	.target	sm_100

	.elftype	@"ET_EXEC"


//--------------------- .note.nv.tkinfo           --------------------------
	.section	.note.nv.tkinfo,"",@"SHT_NOTE"
	.sectionflags	@"SHF_NOTE_NV_TKINFO"
	.tkinfo
        /*0018*/ 	.word	0x00000002
        /*0030*/ 	.string	""
        /*0030*/ 	.string	"ptxas"
        /*0030*/ 	.string	"Cuda compilation tools, release 13.0, V13.0.88"
        /*0030*/ 	.string	"Build cuda_13.0.r13.0/compiler.36424714_0"
        /*0030*/ 	.string	"-arch sm_100 -m 64 "



//--------------------- .note.nv.cuinfo           --------------------------
	.section	.note.nv.cuinfo,"",@"SHT_NOTE"
	.sectionflags	@"SHF_NOTE_NV_CUINFO"
        /*0018*/ 	.short	0x0002
        /*001a*/ 	.short	0x0064
        /*001c*/ 	.short	0x0082
	.zero		2


//--------------------- .nv.info                  --------------------------
	.section	.nv.info,"",@"SHT_CUDA_INFO"
	.align	4


	//----- nvinfo : EIATTR_REGCOUNT
	.align		4
        /*0000*/ 	.byte	0x04, 0x2f
        /*0002*/ 	.short	(.L_1 - .L_0)
	.align		4
.L_0:
        /*0004*/ 	.word	index@(_Z24nppiAdd_8u_C1RSfs_kernelPKhiS0_iPhiiii)
        /*0008*/ 	.word	0x0000000d


	//----- nvinfo : EIATTR_FRAME_SIZE
	.align		4
.L_1:
        /*000c*/ 	.byte	0x04, 0x11
        /*000e*/ 	.short	(.L_3 - .L_2)
	.align		4
.L_2:
        /*0010*/ 	.word	index@(_Z24nppiAdd_8u_C1RSfs_kernelPKhiS0_iPhiiii)
        /*0014*/ 	.word	0x00000000


	//----- nvinfo : EIATTR_REGCOUNT
	.align		4
.L_3:
        /*0018*/ 	.byte	0x04, 0x2f
        /*001a*/ 	.short	(.L_5 - .L_4)
	.align		4
.L_4:
        /*001c*/ 	.word	index@(_Z24nppiAdd_8u_C3RSfs_kernelPKhiS0_iPhiiii)
        /*0020*/ 	.word	0x00000010


	//----- nvinfo : EIATTR_FRAME_SIZE
	.align		4
.L_5:
        /*0024*/ 	.byte	0x04, 0x11
        /*0026*/ 	.short	(.L_7 - .L_6)
	.align		4
.L_6:
        /*0028*/ 	.word	index@(_Z24nppiAdd_8u_C3RSfs_kernelPKhiS0_iPhiiii)
        /*002c*/ 	.word	0x00000000


	//----- nvinfo : EIATTR_REGCOUNT
	.align		4
.L_7:
        /*0030*/ 	.byte	0x04, 0x2f
        /*0032*/ 	.short	(.L_9 - .L_8)
	.align		4
.L_8:
        /*0034*/ 	.word	index@(_Z24nppiAdd_8u_C4RSfs_kernelPKhiS0_iPhiiii)
        /*0038*/ 	.word	0x00000010


	//----- nvinfo : EIATTR_FRAME_SIZE
	.align		4
.L_9:
        /*003c*/ 	.byte	0x04, 0x11
        /*003e*/ 	.short	(.L_11 - .L_10)
	.align		4
.L_10:
        /*0040*/ 	.word	index@(_Z24nppiAdd_8u_C4RSfs_kernelPKhiS0_iPhiiii)
        /*0044*/ 	.word	0x00000000


	//----- nvinfo : EIATTR_REGCOUNT
	.align		4
.L_11:
        /*0048*/ 	.byte	0x04, 0x2f
        /*004a*/ 	.short	(.L_13 - .L_12)
	.align		4
.L_12:
        /*004c*/ 	.word	index@(_Z25nppiAdd_16u_C1RSfs_kernelPKtiS0_iPtiiii)
        /*0050*/ 	.word	0x0000000a


	//----- nvinfo : EIATTR_FRAME_SIZE
	.align		4
.L_13:
        /*0054*/ 	.byte	0x04, 0x11
        /*0056*/ 	.short	(.L_15 - .L_14)
	.align		4
.L_14:
        /*0058*/ 	.word	index@(_Z25nppiAdd_16u_C1RSfs_kernelPKtiS0_iPtiiii)
        /*005c*/ 	.word	0x00000000


	//----- nvinfo : EIATTR_REGCOUNT
	.align		4
.L_15:
        /*0060*/ 	.byte	0x04, 0x2f
        /*0062*/ 	.short	(.L_17 - .L_16)
	.align		4
.L_16:
        /*0064*/ 	.word	index@(_Z25nppiAdd_16s_C1RSfs_kernelPKsiS0_iPsiiii)
        /*0068*/ 	.word	0x0000000c


	//----- nvinfo : EIATTR_FRAME_SIZE
	.align		4
.L_17:
        /*006c*/ 	.byte	0x04, 0x11
        /*006e*/ 	.short	(.L_19 - .L_18)
	.align		4
.L_18:
        /*0070*/ 	.word	index@(_Z25nppiAdd_16s_C1RSfs_kernelPKsiS0_iPsiiii)
        /*0074*/ 	.word	0x00000000


	//----- nvinfo : EIATTR_REGCOUNT
	.align		4
.L_19:
        /*0078*/ 	.byte	0x04, 0x2f
        /*007a*/ 	.short	(.L_21 - .L_20)
	.align		4
.L_20:
        /*007c*/ 	.word	index@(_Z22nppiAdd_32f_C1R_kernelPKfiS0_iPfiii)
        /*0080*/ 	.word	0x0000000c


	//----- nvinfo : EIATTR_FRAME_SIZE
	.align		4
.L_21:
        /*0084*/ 	.byte	0x04, 0x11
        /*0086*/ 	.short	(.L_23 - .L_22)
	.align		4
.L_22:
        /*0088*/ 	.word	index@(_Z22nppiAdd_32f_C1R_kernelPKfiS0_iPfiii)
        /*008c*/ 	.word	0x00000000


	//----- nvinfo : EIATTR_REGCOUNT
	.align		4
.L_23:
        /*0090*/ 	.byte	0x04, 0x2f
        /*0092*/ 	.short	(.L_25 - .L_24)
	.align		4
.L_24:
        /*0094*/ 	.word	index@(_Z22nppiAdd_32f_C3R_kernelPKfiS0_iPfiii)
        /*0098*/ 	.word	0x00000010


	//----- nvinfo : EIATTR_FRAME_SIZE
	.align		4
.L_25:
        /*009c*/ 	.byte	0x04, 0x11
        /*009e*/ 	.short	(.L_27 - .L_26)
	.align		4
.L_26:
        /*00a0*/ 	.word	index@(_Z22nppiAdd_32f_C3R_kernelPKfiS0_iPfiii)
        /*00a4*/ 	.word	0x00000000


	//----- nvinfo : EIATTR_MIN_STACK_SIZE
	.align		4
.L_27:
        /*00a8*/ 	.byte	0x04, 0x12
        /*00aa*/ 	.short	(.L_29 - .L_28)
	.align		4
.L_28:
        /*00ac*/ 	.word	index@(_Z22nppiAdd_32f_C3R_kernelPKfiS0_iPfiii)
        /*00b0*/ 	.word	0x00000000


	//----- nvinfo : EIATTR_MIN_STACK_SIZE
	.align		4
.L_29:
        /*00b4*/ 	.byte	0x04, 0x12
        /*00b6*/ 	.short	(.L_31 - .L_30)
	.align		4
.L_30:
        /*00b8*/ 	.word	index@(_Z22nppiAdd_32f_C1R_kernelPKfiS0_iPfiii)
        /*00bc*/ 	.word	0x00000000


	//----- nvinfo : EIATTR_MIN_STACK_SIZE
	.align		4
.L_31:
        /*00c0*/ 	.byte	0x04, 0x12
        /*00c2*/ 	.short	(.L_33 - .L_32)
	.align		4
.L_32:
        /*00c4*/ 	.word	index@(_Z25nppiAdd_16s_C1RSfs_kernelPKsiS0_iPsiiii)
        /*00c8*/ 	.word	0x00000000


	//----- nvinfo : EIATTR_MIN_STACK_SIZE
	.align		4
.L_33:
        /*00cc*/ 	.byte	0x04, 0x12
        /*00ce*/ 	.short	(.L_35 - .L_34)
	.align		4
.L_34:
        /*00d0*/ 	.word	index@(_Z25nppiAdd_16u_C1RSfs_kernelPKtiS0_iPtiiii)
        /*00d4*/ 	.word	0x00000000


	//----- nvinfo : EIATTR_MIN_STACK_SIZE
	.align		4
.L_35:
        /*00d8*/ 	.byte	0x04, 0x12
        /*00da*/ 	.short	(.L_37 - .L_36)
	.align		4
.L_36:
        /*00dc*/ 	.word	index@(_Z24nppiAdd_8u_C4RSfs_kernelPKhiS0_iPhiiii)
        /*00e0*/ 	.word	0x00000000


	//----- nvinfo : EIATTR_MIN_STACK_SIZE
	.align		4
.L_37:
        /*00e4*/ 	.byte	0x04, 0x12
        /*00e6*/ 	.short	(.L_39 - .L_38)
	.align		4
.L_38:
        /*00e8*/ 	.word	index@(_Z24nppiAdd_8u_C3RSfs_kernelPKhiS0_iPhiiii)
        /*00ec*/ 	.word	0x00000000


	//----- nvinfo : EIATTR_MIN_STACK_SIZE
	.align		4
.L_39:
        /*00f0*/ 	.byte	0x04, 0x12
        /*00f2*/ 	.short	(.L_41 - .L_40)
	.align		4
.L_40:
        /*00f4*/ 	.word	index@(_Z24nppiAdd_8u_C1RSfs_kernelPKhiS0_iPhiiii)
        /*00f8*/ 	.word	0x00000000
.L_41:


//--------------------- .nv.compat                --------------------------
	.section	.nv.compat,"",@"SHT_CUDA_COMPAT_INFO"
	.align	4
        /*0000*/ 	.byte	0x02, 0x09, 0x00, 0x00, 0x02, 0x02, 0x01, 0x00, 0x02, 0x05, 0x05, 0x00, 0x03, 0x07, 0x01, 0x01
        /*0010*/ 	.byte	0x02, 0x03, 0x00, 0x00, 0x02, 0x06, 0x01, 0x00, 0x04, 0x0b, 0x08, 0x00, 0x09, 0x00, 0x00, 0x00
        /*0020*/ 	.byte	0x00, 0x00, 0x00, 0x00


//--------------------- .nv.info._Z22nppiAdd_32f_C3R_kernelPKfiS0_iPfiii --------------------------
	.section	.nv.info._Z22nppiAdd_32f_C3R_kernelPKfiS0_iPfiii,"",@"SHT_CUDA_INFO"
	.sectionflags	@""
	.align	4


	//----- nvinfo : EIATTR_CUDA_API_VERSION
	.align		4
        /*0000*/ 	.byte	0x04, 0x37
        /*0002*/ 	.short	(.L_43 - .L_42)
.L_42:
        /*0004*/ 	.word	0x00000082


	//----- nvinfo : EIATTR_KPARAM_INFO
	.align		4
.L_43:
        /*0008*/ 	.byte	0x04, 0x17
        /*000a*/ 	.short	(.L_45 - .L_44)
.L_44:
        /*000c*/ 	.word	0x00000000
        /*0010*/ 	.short	0x0007
        /*0012*/ 	.short	0x0030
        /*0014*/ 	.byte	0x00, 0xf0, 0x11, 0x00


	//----- nvinfo : EIATTR_KPARAM_INFO
	.align		4
.L_45:
        /*0018*/ 	.byte	0x04, 0x17
        /*001a*/ 	.short	(.L_47 - .L_46)
.L_46:
        /*001c*/ 	.word	0x00000000
        /*0020*/ 	.short	0x0006
        /*0022*/ 	.short	0x002c
        /*0024*/ 	.byte	0x00, 0xf0, 0x11, 0x00


	//----- nvinfo : EIATTR_KPARAM_INFO
	.align		4
.L_47:
        /*0028*/ 	.byte	0x04, 0x17
        /*002a*/ 	.short	(.L_49 - .L_48)
.L_48:
        /*002c*/ 	.word	0x00000000
        /*0030*/ 	.short	0x0005
        /*0032*/ 	.short	0x0028
        /*0034*/ 	.byte	0x00, 0xf0, 0x11, 0x00


	//----- nvinfo : EIATTR_KPARAM_INFO
	.align		4
.L_49:
        /*0038*/ 	.byte	0x04, 0x17
        /*003a*/ 	.short	(.L_51 - .L_50)
.L_50:
        /*003c*/ 	.word	0x00000000
        /*0040*/ 	.short	0x0004
        /*0042*/ 	.short	0x0020
        /*0044*/ 	.byte	0x00, 0xf5, 0x21, 0x00


	//----- nvinfo : EIATTR_KPARAM_INFO
	.align		4
.L_51:
        /*0048*/ 	.byte	0x04, 0x17
        /*004a*/ 	.short	(.L_53 - .L_52)
.L_52:
        /*004c*/ 	.word	0x00000000
        /*0050*/ 	.short	0x0003
        /*0052*/ 	.short	0x0018
        /*0054*/ 	.byte	0x00, 0xf0, 0x11, 0x00


	//----- nvinfo : EIATTR_KPARAM_INFO
	.align		4
.L_53:
        /*0058*/ 	.byte	0x04, 0x17
        /*005a*/ 	.short	(.L_55 - .L_54)
.L_54:
        /*005c*/ 	.word	0x00000000
        /*0060*/ 	.short	0x0002
        /*0062*/ 	.short	0x0010
        /*0064*/ 	.byte	0x00, 0xf5, 0x21, 0x00


	//----- nvinfo : EIATTR_KPARAM_INFO
	.align		4
.L_55:
        /*0068*/ 	.byte	0x04, 0x17
        /*006a*/ 	.short	(.L_57 - .L_56)
.L_56:
        /*006c*/ 	.word	0x00000000
        /*0070*/ 	.short	0x0001
        /*0072*/ 	.short	0x0008
        /*0074*/ 	.byte	0x00, 0xf0, 0x11, 0x00


	//----- nvinfo : EIATTR_KPARAM_INFO
	.align		4
.L_57:
        /*0078*/ 	.byte	0x04, 0x17
        /*007a*/ 	.short	(.L_59 - .L_58)
.L_58:
        /*007c*/ 	.word	0x00000000
        /*0080*/ 	.short	0x0000
        /*0082*/ 	.short	0x0000
        /*0084*/ 	.byte	0x00, 0xf5, 0x21, 0x00


	//----- nvinfo : EIATTR_SPARSE_MMA_MASK
	.align		4
.L_59:
        /*0088*/ 	.byte	0x03, 0x50
        /*008a*/ 	.short	0x0000


	//----- nvinfo : EIATTR_MAXREG_COUNT
	.align		4
        /*008c*/ 	.byte	0x03, 0x1b
        /*008e*/ 	.short	0x00ff


	//----- nvinfo : EIATTR_MERCURY_ISA_VERSION
	.align		4
        /*0090*/ 	.byte	0x03, 0x5f
        /*0092*/ 	.short	0x0101


	//----- nvinfo : EIATTR_VRC_CTA_INIT_COUNT
	.align		4
        /*0094*/ 	.byte	0x02, 0x4a
	.zero		1
	.zero		1


	//----- nvinfo : EIATTR_EXIT_INSTR_OFFSETS
	.align		4
        /*0098*/ 	.byte	0x04, 0x1c
        /*009a*/ 	.short	(.L_61 - .L_60)


	//   ....[0]....
.L_60:
        /*009c*/ 	.word	0x000000d0


	//   ....[1]....
        /*00a0*/ 	.word	0x000002e0


	//----- nvinfo : EIATTR_CBANK_PARAM_SIZE
	.align		4
.L_61:
        /*00a4*/ 	.byte	0x03, 0x19
        /*00a6*/ 	.short	0x0034


	//----- nvinfo : EIATTR_PARAM_CBANK
	.align		4
        /*00a8*/ 	.byte	0x04, 0x0a
        /*00aa*/ 	.short	(.L_63 - .L_62)
	.align		4
.L_62:
        /*00ac*/ 	.word	index@(.nv.constant0._Z22nppiAdd_32f_C3R_kernelPKfiS0_iPfiii)
        /*00b0*/ 	.short	0x0380
        /*00b2*/ 	.short	0x0034


	//----- nvinfo : EIATTR_SW_WAR
	.align		4
.L_63:
        /*00b4*/ 	.byte	0x04, 0x36
        /*00b6*/ 	.short	(.L_65 - .L_64)
.L_64:
        /*00b8*/ 	.word	0x00000008
.L_65:


//--------------------- .nv.info._Z22nppiAdd_32f_C1R_kernelPKfiS0_iPfiii --------------------------
	.section	.nv.info._Z22nppiAdd_32f_C1R_kernelPKfiS0_iPfiii,"",@"SHT_CUDA_INFO"
	.sectionflags	@""
	.align	4


	//----- nvinfo : EIATTR_CUDA_API_VERSION
	.align		4
        /*0000*/ 	.byte	0x04, 0x37
        /*0002*/ 	.short	(.L_67 - .L_66)
.L_66:
        /*0004*/ 	.word	0x00000082


	//----- nvinfo : EIATTR_KPARAM_INFO
	.align		4
.L_67:
        /*0008*/ 	.byte	0x04, 0x17
        /*000a*/ 	.short	(.L_69 - .L_68)
.L_68:
        /*000c*/ 	.word	0x00000000
        /*0010*/ 	.short	0x0007
        /*0012*/ 	.short	0x0030
        /*0014*/ 	.byte	0x00, 0xf0, 0x11, 0x00


	//----- nvinfo : EIATTR_KPARAM_INFO
	.align		4
.L_69:
        /*0018*/ 	.byte	0x04, 0x17
        /*001a*/ 	.short	(.L_71 - .L_70)
.L_70:
        /*001c*/ 	.word	0x00000000
        /*0020*/ 	.short	0x0006
        /*0022*/ 	.short	0x002c
        /*0024*/ 	.byte	0x00, 0xf0, 0x11, 0x00


	//----- nvinfo : EIATTR_KPARAM_INFO
	.align		4
.L_71:
        /*0028*/ 	.byte	0x04, 0x17
        /*002a*/ 	.short	(.L_73 - .L_72)
.L_72:
        /*002c*/ 	.word	0x00000000
        /*0030*/ 	.short	0x0005
        /*0032*/ 	.short	0x0028
        /*0034*/ 	.byte	0x00, 0xf0, 0x11, 0x00


	//----- nvinfo : EIATTR_KPARAM_INFO
	.align		4
.L_73:
        /*0038*/ 	.byte	0x04, 0x17
        /*003a*/ 	.short	(.L_75 - .L_74)
.L_74:
        /*003c*/ 	.word	0x00000000
        /*0040*/ 	.short	0x0004
        /*0042*/ 	.short	0x0020
        /*0044*/ 	.byte	0x00, 0xf5, 0x21, 0x00


	//----- nvinfo : EIATTR_KPARAM_INFO
	.align		4
.L_75:
        /*0048*/ 	.byte	0x04, 0x17
        /*004a*/ 	.short	(.L_77 - .L_76)
.L_76:
        /*004c*/ 	.word	0x00000000
        /*0050*/ 	.short	0x0003
        /*0052*/ 	.short	0x0018
        /*0054*/ 	.byte	0x00, 0xf0, 0x11, 0x00


	//----- nvinfo : EIATTR_KPARAM_INFO
	.align		4
.L_77:
        /*0058*/ 	.byte	0x04, 0x17
        /*005a*/ 	.short	(.L_79 - .L_78)
.L_78:
        /*005c*/ 	.word	0x00000000
        /*0060*/ 	.short	0x0002
        /*0062*/ 	.short	0x0010
        /*0064*/ 	.byte	0x00, 0xf5, 0x21, 0x00


	//----- nvinfo : EIATTR_KPARAM_INFO
	.align		4
.L_79:
        /*0068*/ 	.byte	0x04, 0x17
        /*006a*/ 	.short	(.L_81 - .L_80)
.L_80:
        /*006c*/ 	.word	0x00000000
        /*0070*/ 	.short	0x0001
        /*0072*/ 	.short	0x0008
        /*0074*/ 	.byte	0x00, 0xf0, 0x11, 0x00


	//----- nvinfo : EIATTR_KPARAM_INFO
	.align		4
.L_81:
        /*0078*/ 	.byte	0x04, 0x17
        /*007a*/ 	.short	(.L_83 - .L_82)
.L_82:
        /*007c*/ 	.word	0x00000000
        /*0080*/ 	.short	0x0000
        /*0082*/ 	.short	0x0000
        /*0084*/ 	.byte	0x00, 0xf5, 0x21, 0x00


	//----- nvinfo : EIATTR_SPARSE_MMA_MASK
	.align		4
.L_83:
        /*0088*/ 	.byte	0x03, 0x50
        /*008a*/ 	.short	0x0000


	//----- nvinfo : EIATTR_MAXREG_COUNT
	.align		4
        /*008c*/ 	.byte	0x03, 0x1b
        /*008e*/ 	.short	0x00ff


	//----- nvinfo : EIATTR_MERCURY_ISA_VERSION
	.align		4
        /*0090*/ 	.byte	0x03, 0x5f
        /*0092*/ 	.short	0x0101


	//----- nvinfo : EIATTR_VRC_CTA_INIT_COUNT
	.align		4
        /*0094*/ 	.byte	0x02, 0x4a
	.zero		1
	.zero		1


	//----- nvinfo : EIATTR_EXIT_INSTR_OFFSETS
	.align		4
        /*0098*/ 	.byte	0x04, 0x1c
        /*009a*/ 	.short	(.L_85 - .L_84)


	//   ....[0]....
.L_84:
        /*009c*/ 	.word	0x000000d0


	//   ....[1]....
        /*00a0*/ 	.word	0x00000250


	//----- nvinfo : EIATTR_CBANK_PARAM_SIZE
	.align		4
.L_85:
        /*00a4*/ 	.byte	0x03, 0x19
        /*00a6*/ 	.short	0x0034


	//----- nvinfo : EIATTR_PARAM_CBANK
	.align		4
        /*00a8*/ 	.byte	0x04, 0x0a
        /*00aa*/ 	.short	(.L_87 - .L_86)
	.align		4
.L_86:
        /*00ac*/ 	.word	index@(.nv.constant0._Z22nppiAdd_32f_C1R_kernelPKfiS0_iPfiii)
        /*00b0*/ 	.short	0x0380
        /*00b2*/ 	.short	0x0034


	//----- nvinfo : EIATTR_SW_WAR
	.align		4
.L_87:
        /*00b4*/ 	.byte	0x04, 0x36
        /*00b6*/ 	.short	(.L_89 - .L_88)
.L_88:
        /*00b8*/ 	.word	0x00000008
.L_89:


//--------------------- .nv.info._Z25nppiAdd_16s_C1RSfs_kernelPKsiS0_iPsiiii --------------------------
	.section	.nv.info._Z25nppiAdd_16s_C1RSfs_kernelPKsiS0_iPsiiii,"",@"SHT_CUDA_INFO"
	.sectionflags	@""
	.align	4


	//----- nvinfo : EIATTR_CUDA_API_VERSION
	.align		4
        /*0000*/ 	.byte	0x04, 0x37
        /*0002*/ 	.short	(.L_91 - .L_90)
.L_90:
        /*0004*/ 	.word	0x00000082


	//----- nvinfo : EIATTR_KPARAM_INFO
	.align		4
.L_91:
        /*0008*/ 	.byte	0x04, 0x17
        /*000a*/ 	.short	(.L_93 - .L_92)
.L_92:
        /*000c*/ 	.word	0x00000000
        /*0010*/ 	.short	0x0008
        /*0012*/ 	.short	0x0034
        /*0014*/ 	.byte	0x00, 0xf0, 0x11, 0x00


	//----- nvinfo : EIATTR_KPARAM_INFO
	.align		4
.L_93:
        /*0018*/ 	.byte	0x04, 0x17
        /*001a*/ 	.short	(.L_95 - .L_94)
.L_94:
        /*001c*/ 	.word	0x00000000
        /*0020*/ 	.short	0x0007
        /*0022*/ 	.short	0x0030
        /*0024*/ 	.byte	0x00, 0xf0, 0x11, 0x00


	//----- nvinfo : EIATTR_KPARAM_INFO
	.align		4
.L_95:
        /*0028*/ 	.byte	0x04, 0x17
        /*002a*/ 	.short	(.L_97 - .L_96)
.L_96:
        /*002c*/ 	.word	0x00000000
        /*0030*/ 	.short	0x0006
        /*0032*/ 	.short	0x002c
        /*0034*/ 	.byte	0x00, 0xf0, 0x11, 0x00


	//----- nvinfo : EIATTR_KPARAM_INFO
	.align		4
.L_97:
        /*0038*/ 	.byte	0x04, 0x17
        /*003a*/ 	.short	(.L_99 - .L_98)
.L_98:
        /*003c*/ 	.word	0x00000000
        /*0040*/ 	.short	0x0005
        /*0042*/ 	.short	0x0028
        /*0044*/ 	.byte	0x00, 0xf0, 0x11, 0x00


	//----- nvinfo : EIATTR_KPARAM_INFO
	.align		4
.L_99:
        /*0048*/ 	.byte	0x04, 0x17
        /*004a*/ 	.short	(.L_101 - .L_100)
.L_100:
        /*004c*/ 	.word	0x00000000
        /*0050*/ 	.short	0x0004
        /*0052*/ 	.short	0x0020
        /*0054*/ 	.byte	0x00, 0xf5, 0x21, 0x00


	//----- nvinfo : EIATTR_KPARAM_INFO
	.align		4
.L_101:
        /*0058*/ 	.byte	0x04, 0x17
        /*005a*/ 	.short	(.L_103 - .L_102)
.L_102:
        /*005c*/ 	.word	0x00000000
        /*0060*/ 	.short	0x0003
        /*0062*/ 	.short	0x0018
        /*0064*/ 	.byte	0x00, 0xf0, 0x11, 0x00


	//----- nvinfo : EIATTR_KPARAM_INFO
	.align		4
.L_103:
        /*0068*/ 	.byte	0x04, 0x17
        /*006a*/ 	.short	(.L_105 - .L_104)
.L_104:
        /*006c*/ 	.word	0x00000000
        /*0070*/ 	.short	0x0002
        /*0072*/ 	.short	0x0010
        /*0074*/ 	.byte	0x00, 0xf5, 0x21, 0x00


	//----- nvinfo : EIATTR_KPARAM_INFO
	.align		4
.L_105:
        /*0078*/ 	.byte	0x04, 0x17
        /*007a*/ 	.short	(.L_107 - .L_106)
.L_106:
        /*007c*/ 	.word	0x00000000
        /*0080*/ 	.short	0x0001
        /*0082*/ 	.short	0x0008
        /*0084*/ 	.byte	0x00, 0xf0, 0x11, 0x00


	//----- nvinfo : EIATTR_KPARAM_INFO
	.align		4
.L_107:
        /*0088*/ 	.byte	0x04, 0x17
        /*008a*/ 	.short	(.L_109 - .L_108)
.L_108:
        /*008c*/ 	.word	0x00000000
        /*0090*/ 	.short	0x0000
        /*0092*/ 	.short	0x0000
        /*0094*/ 	.byte	0x00, 0xf5, 0x21, 0x00


	//----- nvinfo : EIATTR_SPARSE_MMA_MASK
	.align		4
.L_109:
        /*0098*/ 	.byte	0x03, 0x50
        /*009a*/ 	.short	0x0000


	//----- nvinfo : EIATTR_MAXREG_COUNT
	.align		4
        /*009c*/ 	.byte	0x03, 0x1b
        /*009e*/ 	.short	0x00ff


	//----- nvinfo : EIATTR_MERCURY_ISA_VERSION
	.align		4
        /*00a0*/ 	.byte	0x03, 0x5f
        /*00a2*/ 	.short	0x0101


	//----- nvinfo : EIATTR_VRC_CTA_INIT_COUNT
	.align		4
        /*00a4*/ 	.byte	0x02, 0x4a
	.zero		1
	.zero		1


	//----- nvinfo : EIATTR_EXIT_INSTR_OFFSETS
	.align		4
        /*00a8*/ 	.byte	0x04, 0x1c
        /*00aa*/ 	.short	(.L_111 - .L_110)


	//   ....[0]....
.L_110:
        /*00ac*/ 	.word	0x000000d0


	//   ....[1]....
        /*00b0*/ 	.word	0x00000320


	//----- nvinfo : EIATTR_CBANK_PARAM_SIZE
	.align		4
.L_111:
        /*00b4*/ 	.byte	0x03, 0x19
        /*00b6*/ 	.short	0x0038


	//----- nvinfo : EIATTR_PARAM_CBANK
	.align		4
        /*00b8*/ 	.byte	0x04, 0x0a
        /*00ba*/ 	.short	(.L_113 - .L_112)
	.align		4
.L_112:
        /*00bc*/ 	.word	index@(.nv.constant0._Z25nppiAdd_16s_C1RSfs_kernelPKsiS0_iPsiiii)
        /*00c0*/ 	.short	0x0380
        /*00c2*/ 	.short	0x0038


	//----- nvinfo : EIATTR_SW_WAR
	.align		4
.L_113:
        /*00c4*/ 	.byte	0x04, 0x36
        /*00c6*/ 	.short	(.L_115 - .L_114)
.L_114:
        /*00c8*/ 	.word	0x00000008
.L_115:


//--------------------- .nv.info._Z25nppiAdd_16u_C1RSfs_kernelPKtiS0_iPtiiii --------------------------
	.section	.nv.info._Z25nppiAdd_16u_C1RSfs_kernelPKtiS0_iPtiiii,"",@"SHT_CUDA_INFO"
	.sectionflags	@""
	.align	4


	//----- nvinfo : EIATTR_CUDA_API_VERSION
	.align		4
        /*0000*/ 	.byte	0x04, 0x37
        /*0002*/ 	.short	(.L_117 - .L_116)
.L_116:
        /*0004*/ 	.word	0x00000082


	//----- nvinfo : EIATTR_KPARAM_INFO
	.align		4
.L_117:
        /*0008*/ 	.byte	0x04, 0x17
        /*000a*/ 	.short	(.L_119 - .L_118)
.L_118:
        /*000c*/ 	.word	0x00000000
        /*0010*/ 	.short	0x0008
        /*0012*/ 	.short	0x0034
        /*0014*/ 	.byte	0x00, 0xf0, 0x11, 0x00


	//----- nvinfo : EIATTR_KPARAM_INFO
	.align		4
.L_119:
        /*0018*/ 	.byte	0x04, 0x17
        /*001a*/ 	.short	(.L_121 - .L_120)
.L_120:
        /*001c*/ 	.word	0x00000000
        /*0020*/ 	.short	0x0007
        /*0022*/ 	.short	0x0030
        /*0024*/ 	.byte	0x00, 0xf0, 0x11, 0x00


	//----- nvinfo : EIATTR_KPARAM_INFO
	.align		4
.L_121:
        /*0028*/ 	.byte	0x04, 0x17
        /*002a*/ 	.short	(.L_123 - .L_122)
.L_122:
        /*002c*/ 	.word	0x00000000
        /*0030*/ 	.short	0x0006
        /*0032*/ 	.short	0x002c
        /*0034*/ 	.byte	0x00, 0xf0, 0x11, 0x00


	//----- nvinfo : EIATTR_KPARAM_INFO
	.align		4
.L_123:
        /*0038*/ 	.byte	0x04, 0x17
        /*003a*/ 	.short	(.L_125 - .L_124)
.L_124:
        /*003c*/ 	.word	0x00000000
        /*0040*/ 	.short	0x0005
        /*0042*/ 	.short	0x0028
        /*0044*/ 	.byte	0x00, 0xf0, 0x11, 0x00


	//----- nvinfo : EIATTR_KPARAM_INFO
	.align		4
.L_125:
        /*0048*/ 	.byte	0x04, 0x17
        /*004a*/ 	.short	(.L_127 - .L_126)
.L_126:
        /*004c*/ 	.word	0x00000000
        /*0050*/ 	.short	0x0004
        /*0052*/ 	.short	0x0020
        /*0054*/ 	.byte	0x00, 0xf5, 0x21, 0x00


	//----- nvinfo : EIATTR_KPARAM_INFO
	.align		4
.L_127:
        /*0058*/ 	.byte	0x04, 0x17
        /*005a*/ 	.short	(.L_129 - .L_128)
.L_128:
        /*005c*/ 	.word	0x00000000
        /*0060*/ 	.short	0x0003
        /*0062*/ 	.short	0x0018
        /*0064*/ 	.byte	0x00, 0xf0, 0x11, 0x00


	//----- nvinfo : EIATTR_KPARAM_INFO
	.align		4
.L_129:
        /*0068*/ 	.byte	0x04, 0x17
        /*006a*/ 	.short	(.L_131 - .L_130)
.L_130:
        /*006c*/ 	.word	0x00000000
        /*0070*/ 	.short	0x0002
        /*0072*/ 	.short	0x0010
        /*0074*/ 	.byte	0x00, 0xf5, 0x21, 0x00


	//----- nvinfo : EIATTR_KPARAM_INFO
	.align		4
.L_131:
        /*0078*/ 	.byte	0x04, 0x17
        /*007a*/ 	.short	(.L_133 - .L_132)
.L_132:
        /*007c*/ 	.word	0x00000000
        /*0080*/ 	.short	0x0001
        /*0082*/ 	.short	0x0008
        /*0084*/ 	.byte	0x00, 0xf0, 0x11, 0x00


	//----- nvinfo : EIATTR_KPARAM_INFO
	.align		4
.L_133:
        /*0088*/ 	.byte	0x04, 0x17
        /*008a*/ 	.short	(.L_135 - .L_134)
.L_134:
        /*008c*/ 	.word	0x00000000
        /*0090*/ 	.short	0x0000
        /*0092*/ 	.short	0x0000
        /*0094*/ 	.byte	0x00, 0xf5, 0x21, 0x00


	//----- nvinfo : EIATTR_SPARSE_MMA_MASK
	.align		4
.L_135:
        /*0098*/ 	.byte	0x03, 0x50
        /*009a*/ 	.short	0x0000


	//----- nvinfo : EIATTR_MAXREG_COUNT
	.align		4
        /*009c*/ 	.byte	0x03, 0x1b
        /*009e*/ 	.short	0x00ff


	//----- nvinfo : EIATTR_MERCURY_ISA_VERSION
	.align		4
        /*00a0*/ 	.byte	0x03, 0x5f
        /*00a2*/ 	.short	0x0101


	//----- nvinfo : EIATTR_VRC_CTA_INIT_COUNT
	.align		4
        /*00a4*/ 	.byte	0x02, 0x4a
	.zero		1
	.zero		1


	//----- nvinfo : EIATTR_EXIT_INSTR_OFFSETS
	.align		4
        /*00a8*/ 	.byte	0x04, 0x1c
        /*00aa*/ 	.short	(.L_137 - .L_136)


	//   ....[0]....
.L_136:
        /*00ac*/ 	.word	0x000000d0


	//   ....[1]....
        /*00b0*/ 	.word	0x000002d0


	//----- nvinfo : EIATTR_CBANK_PARAM_SIZE
	.align		4
.L_137:
        /*00b4*/ 	.byte	0x03, 0x19
        /*00b6*/ 	.short	0x0038


	//----- nvinfo : EIATTR_PARAM_CBANK
	.align		4
        /*00b8*/ 	.byte	0x04, 0x0a
        /*00ba*/ 	.short	(.L_139 - .L_138)
	.align		4
.L_138:
        /*00bc*/ 	.word	index@(.nv.constant0._Z25nppiAdd_16u_C1RSfs_kernelPKtiS0_iPtiiii)
        /*00c0*/ 	.short	0x0380
        /*00c2*/ 	.short	0x0038


	//----- nvinfo : EIATTR_SW_WAR
	.align		4
.L_139:
        /*00c4*/ 	.byte	0x04, 0x36
        /*00c6*/ 	.short	(.L_141 - .L_140)
.L_140:
        /*00c8*/ 	.word	0x00000008
.L_141:


//--------------------- .nv.info._Z24nppiAdd_8u_C4RSfs_kernelPKhiS0_iPhiiii --------------------------
	.section	.nv.info._Z24nppiAdd_8u_C4RSfs_kernelPKhiS0_iPhiiii,"",@"SHT_CUDA_INFO"
	.sectionflags	@""
	.align	4


	//----- nvinfo : EIATTR_CUDA_API_VERSION
	.align		4
        /*0000*/ 	.byte	0x04, 0x37
        /*0002*/ 	.short	(.L_143 - .L_142)
.L_142:
        /*0004*/ 	.word	0x00000082


	//----- nvinfo : EIATTR_KPARAM_INFO
	.align		4
.L_143:
        /*0008*/ 	.byte	0x04, 0x17
        /*000a*/ 	.short	(.L_145 - .L_144)
.L_144:
        /*000c*/ 	.word	0x00000000
        /*0010*/ 	.short	0x0008
        /*0012*/ 	.short	0x0034
        /*0014*/ 	.byte	0x00, 0xf0, 0x11, 0x00


	//----- nvinfo : EIATTR_KPARAM_INFO
	.align		4
.L_145:
        /*0018*/ 	.byte	0x04, 0x17
        /*001a*/ 	.short	(.L_147 - .L_146)
.L_146:
        /*001c*/ 	.word	0x00000000
        /*0020*/ 	.short	0x0007
        /*0022*/ 	.short	0x0030
        /*0024*/ 	.byte	0x00, 0xf0, 0x11, 0x00


	//----- nvinfo : EIATTR_KPARAM_INFO
	.align		4
.L_147:
        /*0028*/ 	.byte	0x04, 0x17
        /*002a*/ 	.short	(.L_149 - .L_148)
.L_148:
        /*002c*/ 	.word	0x00000000
        /*0030*/ 	.short	0x0006
        /*0032*/ 	.short	0x002c
        /*0034*/ 	.byte	0x00, 0xf0, 0x11, 0x00


	//----- nvinfo : EIATTR_KPARAM_INFO
	.align		4
.L_149:
        /*0038*/ 	.byte	0x04, 0x17
        /*003a*/ 	.short	(.L_151 - .L_150)
.L_150:
        /*003c*/ 	.word	0x00000000
        /*0040*/ 	.short	0x0005
        /*0042*/ 	.short	0x0028
        /*0044*/ 	.byte	0x00, 0xf0, 0x11, 0x00


	//----- nvinfo : EIATTR_KPARAM_INFO
	.align		4
.L_151:
        /*0048*/ 	.byte	0x04, 0x17
        /*004a*/ 	.short	(.L_153 - .L_152)
.L_152:
        /*004c*/ 	.word	0x00000000
        /*0050*/ 	.short	0x0004
        /*0052*/ 	.short	0x0020
        /*0054*/ 	.byte	0x00, 0xf5, 0x21, 0x00


	//----- nvinfo : EIATTR_KPARAM_INFO
	.align		4
.L_153:
        /*0058*/ 	.byte	0x04, 0x17
        /*005a*/ 	.short	(.L_155 - .L_154)
.L_154:
        /*005c*/ 	.word	0x00000000
        /*0060*/ 	.short	0x0003
        /*0062*/ 	.short	0x0018
        /*0064*/ 	.byte	0x00, 0xf0, 0x11, 0x00


	//----- nvinfo : EIATTR_KPARAM_INFO
	.align		4
.L_155:
        /*0068*/ 	.byte	0x04, 0x17
        /*006a*/ 	.short	(.L_157 - .L_156)
.L_156:
        /*006c*/ 	.word	0x00000000
        /*0070*/ 	.short	0x0002
        /*0072*/ 	.short	0x0010
        /*0074*/ 	.byte	0x00, 0xf5, 0x21, 0x00


	//----- nvinfo : EIATTR_KPARAM_INFO
	.align		4
.L_157:
        /*0078*/ 	.byte	0x04, 0x17
        /*007a*/ 	.short	(.L_159 - .L_158)
.L_158:
        /*007c*/ 	.word	0x00000000
        /*0080*/ 	.short	0x0001
        /*0082*/ 	.short	0x0008
        /*0084*/ 	.byte	0x00, 0xf0, 0x11, 0x00


	//----- nvinfo : EIATTR_KPARAM_INFO
	.align		4
.L_159:
        /*0088*/ 	.byte	0x04, 0x17
        /*008a*/ 	.short	(.L_161 - .L_160)
.L_160:
        /*008c*/ 	.word	0x00000000
        /*0090*/ 	.short	0x0000
        /*0092*/ 	.short	0x0000
        /*0094*/ 	.byte	0x00, 0xf5, 0x21, 0x00


	//----- nvinfo : EIATTR_SPARSE_MMA_MASK
	.align		4
.L_161:
        /*0098*/ 	.byte	0x03, 0x50
        /*009a*/ 	.short	0x0000


	//----- nvinfo : EIATTR_MAXREG_COUNT
	.align		4
        /*009c*/ 	.byte	0x03, 0x1b
        /*009e*/ 	.short	0x00ff


	//----- nvinfo : EIATTR_MERCURY_ISA_VERSION
	.align		4
        /*00a0*/ 	.byte	0x03, 0x5f
        /*00a2*/ 	.short	0x0101


	//----- nvinfo : EIATTR_VRC_CTA_INIT_COUNT
	.align		4
        /*00a4*/ 	.byte	0x02, 0x4a
	.zero		1
	.zero		1


	//----- nvinfo : EIATTR_EXIT_INSTR_OFFSETS
	.align		4
        /*00a8*/ 	.byte	0x04, 0x1c
        /*00aa*/ 	.short	(.L_163 - .L_162)


	//   ....[0]....
.L_162:
        /*00ac*/ 	.word	0x000000d0


	//   ....[1]....
        /*00b0*/ 	.word	0x00000440


	//----- nvinfo : EIATTR_CBANK_PARAM_SIZE
	.align		4
.L_163:
        /*00b4*/ 	.byte	0x03, 0x19
        /*00b6*/ 	.short	0x0038


	//----- nvinfo : EIATTR_PARAM_CBANK
	.align		4
        /*00b8*/ 	.byte	0x04, 0x0a
        /*00ba*/ 	.short	(.L_165 - .L_164)
	.align		4
.L_164:
        /*00bc*/ 	.word	index@(.nv.constant0._Z24nppiAdd_8u_C4RSfs_kernelPKhiS0_iPhiiii)
        /*00c0*/ 	.short	0x0380
        /*00c2*/ 	.short	0x0038


	//----- nvinfo : EIATTR_SW_WAR
	.align		4
.L_165:
        /*00c4*/ 	.byte	0x04, 0x36
        /*00c6*/ 	.short	(.L_167 - .L_166)
.L_166:
        /*00c8*/ 	.word	0x00000008
.L_167:


//--------------------- .nv.info._Z24nppiAdd_8u_C3RSfs_kernelPKhiS0_iPhiiii --------------------------
	.section	.nv.info._Z24nppiAdd_8u_C3RSfs_kernelPKhiS0_iPhiiii,"",@"SHT_CUDA_INFO"
	.sectionflags	@""
	.align	4


	//----- nvinfo : EIATTR_CUDA_API_VERSION
	.align		4
        /*0000*/ 	.byte	0x04, 0x37
        /*0002*/ 	.short	(.L_169 - .L_168)
.L_168:
        /*0004*/ 	.word	0x00000082


	//----- nvinfo : EIATTR_KPARAM_INFO
	.align		4
.L_169:
        /*0008*/ 	.byte	0x04, 0x17
        /*000a*/ 	.short	(.L_171 - .L_170)
.L_170:
        /*000c*/ 	.word	0x00000000
        /*0010*/ 	.short	0x0008
        /*0012*/ 	.short	0x0034
        /*0014*/ 	.byte	0x00, 0xf0, 0x11, 0x00


	//----- nvinfo : EIATTR_KPARAM_INFO
	.align		4
.L_171:
        /*0018*/ 	.byte	0x04, 0x17
        /*001a*/ 	.short	(.L_173 - .L_172)
.L_172:
        /*001c*/ 	.word	0x00000000
        /*0020*/ 	.short	0x0007
        /*0022*/ 	.short	0x0030
        /*0024*/ 	.byte	0x00, 0xf0, 0x11, 0x00


	//----- nvinfo : EIATTR_KPARAM_INFO
	.align		4
.L_173:
        /*0028*/ 	.byte	0x04, 0x17
        /*002a*/ 	.short	(.L_175 - .L_174)
.L_174:
        /*002c*/ 	.word	0x00000000
        /*0030*/ 	.short	0x0006
        /*0032*/ 	.short	0x002c
        /*0034*/ 	.byte	0x00, 0xf0, 0x11, 0x00


	//----- nvinfo : EIATTR_KPARAM_INFO
	.align		4
.L_175:
        /*0038*/ 	.byte	0x04, 0x17
        /*003a*/ 	.short	(.L_177 - .L_176)
.L_176:
        /*003c*/ 	.word	0x00000000
        /*0040*/ 	.short	0x0005
        /*0042*/ 	.short	0x0028
        /*0044*/ 	.byte	0x00, 0xf0, 0x11, 0x00


	//----- nvinfo : EIATTR_KPARAM_INFO
	.align		4
.L_177:
        /*0048*/ 	.byte	0x04, 0x17
        /*004a*/ 	.short	(.L_179 - .L_178)
.L_178:
        /*004c*/ 	.word	0x00000000
        /*0050*/ 	.short	0x0004
        /*0052*/ 	.short	0x0020
        /*0054*/ 	.byte	0x00, 0xf5, 0x21, 0x00


	//----- nvinfo : EIATTR_KPARAM_INFO
	.align		4
.L_179:
        /*0058*/ 	.byte	0x04, 0x17
        /*005a*/ 	.short	(.L_181 - .L_180)
.L_180:
        /*005c*/ 	.word	0x00000000
        /*0060*/ 	.short	0x0003
        /*0062*/ 	.short	0x0018
        /*0064*/ 	.byte	0x00, 0xf0, 0x11, 0x00


	//----- nvinfo : EIATTR_KPARAM_INFO
	.align		4
.L_181:
        /*0068*/ 	.byte	0x04, 0x17
        /*006a*/ 	.short	(.L_183 - .L_182)
.L_182:
        /*006c*/ 	.word	0x00000000
        /*0070*/ 	.short	0x0002
        /*0072*/ 	.short	0x0010
        /*0074*/ 	.byte	0x00, 0xf5, 0x21, 0x00


	//----- nvinfo : EIATTR_KPARAM_INFO
	.align		4
.L_183:
        /*0078*/ 	.byte	0x04, 0x17
        /*007a*/ 	.short	(.L_185 - .L_184)
.L_184:
        /*007c*/ 	.word	0x00000000
        /*0080*/ 	.short	0x0001
        /*0082*/ 	.short	0x0008
        /*0084*/ 	.byte	0x00, 0xf0, 0x11, 0x00


	//----- nvinfo : EIATTR_KPARAM_INFO
	.align		4
.L_185:
        /*0088*/ 	.byte	0x04, 0x17
        /*008a*/ 	.short	(.L_187 - .L_186)
.L_186:
        /*008c*/ 	.word	0x00000000
        /*0090*/ 	.short	0x0000
        /*0092*/ 	.short	0x0000
        /*0094*/ 	.byte	0x00, 0xf5, 0x21, 0x00


	//----- nvinfo : EIATTR_SPARSE_MMA_MASK
	.align		4
.L_187:
        /*0098*/ 	.byte	0x03, 0x50
        /*009a*/ 	.short	0x0000


	//----- nvinfo : EIATTR_MAXREG_COUNT
	.align		4
        /*009c*/ 	.byte	0x03, 0x1b
        /*009e*/ 	.short	0x00ff


	//----- nvinfo : EIATTR_MERCURY_ISA_VERSION
	.align		4
        /*00a0*/ 	.byte	0x03, 0x5f
        /*00a2*/ 	.short	0x0101


	//----- nvinfo : EIATTR_VRC_CTA_INIT_COUNT
	.align		4
        /*00a4*/ 	.byte	0x02, 0x4a
	.zero		1
	.zero		1


	//----- nvinfo : EIATTR_EXIT_INSTR_OFFSETS
	.align		4
        /*00a8*/ 	.byte	0x04, 0x1c
        /*00aa*/ 	.short	(.L_189 - .L_188)


	//   ....[0]....
.L_188:
        /*00ac*/ 	.word	0x000000d0


	//   ....[1]....
        /*00b0*/ 	.word	0x000003d0


	//----- nvinfo : EIATTR_CBANK_PARAM_SIZE
	.align		4
.L_189:
        /*00b4*/ 	.byte	0x03, 0x19
        /*00b6*/ 	.short	0x0038


	//----- nvinfo : EIATTR_PARAM_CBANK
	.align		4
        /*00b8*/ 	.byte	0x04, 0x0a
        /*00ba*/ 	.short	(.L_191 - .L_190)
	.align		4
.L_190:
        /*00bc*/ 	.word	index@(.nv.constant0._Z24nppiAdd_8u_C3RSfs_kernelPKhiS0_iPhiiii)
        /*00c0*/ 	.short	0x0380
        /*00c2*/ 	.short	0x0038


	//----- nvinfo : EIATTR_SW_WAR
	.align		4
.L_191:
        /*00c4*/ 	.byte	0x04, 0x36
        /*00c6*/ 	.short	(.L_193 - .L_192)
.L_192:
        /*00c8*/ 	.word	0x00000008
.L_193:


//--------------------- .nv.info._Z24nppiAdd_8u_C1RSfs_kernelPKhiS0_iPhiiii --------------------------
	.section	.nv.info._Z24nppiAdd_8u_C1RSfs_kernelPKhiS0_iPhiiii,"",@"SHT_CUDA_INFO"
	.sectionflags	@""
	.align	4


	//----- nvinfo : EIATTR_CUDA_API_VERSION
	.align		4
        /*0000*/ 	.byte	0x04, 0x37
        /*0002*/ 	.short	(.L_195 - .L_194)
.L_194:
        /*0004*/ 	.word	0x00000082


	//----- nvinfo : EIATTR_KPARAM_INFO
	.align		4
.L_195:
        /*0008*/ 	.byte	0x04, 0x17
        /*000a*/ 	.short	(.L_197 - .L_196)
.L_196:
        /*000c*/ 	.word	0x00000000
        /*0010*/ 	.short	0x0008
        /*0012*/ 	.short	0x0034
        /*0014*/ 	.byte	0x00, 0xf0, 0x11, 0x00


	//----- nvinfo : EIATTR_KPARAM_INFO
	.align		4
.L_197:
        /*0018*/ 	.byte	0x04, 0x17
        /*001a*/ 	.short	(.L_199 - .L_198)
.L_198:
        /*001c*/ 	.word	0x00000000
        /*0020*/ 	.short	0x0007
        /*0022*/ 	.short	0x0030
        /*0024*/ 	.byte	0x00, 0xf0, 0x11, 0x00


	//----- nvinfo : EIATTR_KPARAM_INFO
	.align		4
.L_199:
        /*0028*/ 	.byte	0x04, 0x17
        /*002a*/ 	.short	(.L_201 - .L_200)
.L_200:
        /*002c*/ 	.word	0x00000000
        /*0030*/ 	.short	0x0006
        /*0032*/ 	.short	0x002c
        /*0034*/ 	.byte	0x00, 0xf0, 0x11, 0x00


	//----- nvinfo : EIATTR_KPARAM_INFO
	.align		4
.L_201:
        /*0038*/ 	.byte	0x04, 0x17
        /*003a*/ 	.short	(.L_203 - .L_202)
.L_202:
        /*003c*/ 	.word	0x00000000
        /*0040*/ 	.short	0x0005
        /*0042*/ 	.short	0x0028
        /*0044*/ 	.byte	0x00, 0xf0, 0x11, 0x00


	//----- nvinfo : EIATTR_KPARAM_INFO
	.align		4
.L_203:
        /*0048*/ 	.byte	0x04, 0x17
        /*004a*/ 	.short	(.L_205 - .L_204)
.L_204:
        /*004c*/ 	.word	0x00000000
        /*0050*/ 	.short	0x0004
        /*0052*/ 	.short	0x0020
        /*0054*/ 	.byte	0x00, 0xf5, 0x21, 0x00


	//----- nvinfo : EIATTR_KPARAM_INFO
	.align		4
.L_205:
        /*0058*/ 	.byte	0x04, 0x17
        /*005a*/ 	.short	(.L_207 - .L_206)
.L_206:
        /*005c*/ 	.word	0x00000000
        /*0060*/ 	.short	0x0003
        /*0062*/ 	.short	0x0018
        /*0064*/ 	.byte	0x00, 0xf0, 0x11, 0x00


	//----- nvinfo : EIATTR_KPARAM_INFO
	.align		4
.L_207:
        /*0068*/ 	.byte	0x04, 0x17
        /*006a*/ 	.short	(.L_209 - .L_208)
.L_208:
        /*006c*/ 	.word	0x00000000
        /*0070*/ 	.short	0x0002
        /*0072*/ 	.short	0x0010
        /*0074*/ 	.byte	0x00, 0xf5, 0x21, 0x00


	//----- nvinfo : EIATTR_KPARAM_INFO
	.align		4
.L_209:
        /*0078*/ 	.byte	0x04, 0x17
        /*007a*/ 	.short	(.L_211 - .L_210)
.L_210:
        /*007c*/ 	.word	0x00000000
        /*0080*/ 	.short	0x0001
        /*0082*/ 	.short	0x0008
        /*0084*/ 	.byte	0x00, 0xf0, 0x11, 0x00


	//----- nvinfo : EIATTR_KPARAM_INFO
	.align		4
.L_211:
        /*0088*/ 	.byte	0x04, 0x17
        /*008a*/ 	.short	(.L_213 - .L_212)
.L_212:
        /*008c*/ 	.word	0x00000000
        /*0090*/ 	.short	0x0000
        /*0092*/ 	.short	0x0000
        /*0094*/ 	.byte	0x00, 0xf5, 0x21, 0x00


	//----- nvinfo : EIATTR_SPARSE_MMA_MASK
	.align		4
.L_213:
        /*0098*/ 	.byte	0x03, 0x50
        /*009a*/ 	.short	0x0000


	//----- nvinfo : EIATTR_MAXREG_COUNT
	.align		4
        /*009c*/ 	.byte	0x03, 0x1b
        /*009e*/ 	.short	0x00ff


	//----- nvinfo : EIATTR_MERCURY_ISA_VERSION
	.align		4
        /*00a0*/ 	.byte	0x03, 0x5f
        /*00a2*/ 	.short	0x0101


	//----- nvinfo : EIATTR_VRC_CTA_INIT_COUNT
	.align		4
        /*00a4*/ 	.byte	0x02, 0x4a
	.zero		1
	.zero		1


	//----- nvinfo : EIATTR_EXIT_INSTR_OFFSETS
	.align		4
        /*00a8*/ 	.byte	0x04, 0x1c
        /*00aa*/ 	.short	(.L_215 - .L_214)


	//   ....[0]....
.L_214:
        /*00ac*/ 	.word	0x000000d0


	//   ....[1]....
        /*00b0*/ 	.word	0x000002e0


	//----- nvinfo : EIATTR_CBANK_PARAM_SIZE
	.align		4
.L_215:
        /*00b4*/ 	.byte	0x03, 0x19
        /*00b6*/ 	.short	0x0038


	//----- nvinfo : EIATTR_PARAM_CBANK
	.align		4
        /*00b8*/ 	.byte	0x04, 0x0a
        /*00ba*/ 	.short	(.L_217 - .L_216)
	.align		4
.L_216:
        /*00bc*/ 	.word	index@(.nv.constant0._Z24nppiAdd_8u_C1RSfs_kernelPKhiS0_iPhiiii)
        /*00c0*/ 	.short	0x0380
        /*00c2*/ 	.short	0x0038


	//----- nvinfo : EIATTR_SW_WAR
	.align		4
.L_217:
        /*00c4*/ 	.byte	0x04, 0x36
        /*00c6*/ 	.short	(.L_219 - .L_218)
.L_218:
        /*00c8*/ 	.word	0x00000008
.L_219:


//--------------------- .nv.callgraph             --------------------------
	.section	.nv.callgraph,"",@"SHT_CUDA_CALLGRAPH"
	.align	4
	.sectionentsize	8
	.align		4
        /*0000*/ 	.word	0x00000000
	.align		4
        /*0004*/ 	.word	0xffffffff
	.align		4
        /*0008*/ 	.word	0x00000000
	.align		4
        /*000c*/ 	.word	0xfffffffe
	.align		4
        /*0010*/ 	.word	0x00000000
	.align		4
        /*0014*/ 	.word	0xfffffffd
	.align		4
        /*0018*/ 	.word	0x00000000
	.align		4
        /*001c*/ 	.word	0xfffffffc


//--------------------- .text._Z22nppiAdd_32f_C3R_kernelPKfiS0_iPfiii --------------------------
	.section	.text._Z22nppiAdd_32f_C3R_kernelPKfiS0_iPfiii,"ax",@progbits
	.align	128
        .global         _Z22nppiAdd_32f_C3R_kernelPKfiS0_iPfiii
        .type           _Z22nppiAdd_32f_C3R_kernelPKfiS0_iPfiii,@function
        .size           _Z22nppiAdd_32f_C3R_kernelPKfiS0_iPfiii,(.L_x_8 - _Z22nppiAdd_32f_C3R_kernelPKfiS0_iPfiii)
        .other          _Z22nppiAdd_32f_C3R_kernelPKfiS0_iPfiii,@"STO_CUDA_ENTRY STV_DEFAULT"
_Z22nppiAdd_32f_C3R_kernelPKfiS0_iPfiii:
.text._Z22nppiAdd_32f_C3R_kernelPKfiS0_iPfiii:
[----:B------:R-:W-:Y:S01]  /*0000*/  LDC R1, c[0x0][0x37c] ;  /* 0x0000df00ff017b82 */ /* 0x000fe20000000800 */
[----:B------:R-:W0:Y:S07]  /*0010*/  S2R R5, SR_TID.Y ;  /* 0x0000000000057919 */ /* 0x000e2e0000002200 */
[----:B------:R-:W1:Y:S01]  /*0020*/  LDC R0, c[0x0][0x360] ;  /* 0x0000d800ff007b82 */ /* 0x000e620000000800 */
[----:B------:R-:W2:Y:S01]  /*0030*/  LDCU UR6, c[0x0][0x3b0] ;  /* 0x00007600ff0677ac */ /* 0x000ea20008000800 */
[----:B------:R-:W1:Y:S01]  /*0040*/  S2R R3, SR_TID.X ;  /* 0x0000000000037919 */ /* 0x000e620000002100 */
[----:B------:R-:W3:Y:S05]  /*0050*/  LDCU UR7, c[0x0][0x3ac] ;  /* 0x00007580ff0777ac */ /* 0x000eea0008000800 */
[----:B------:R-:W0:Y:S08]  /*0060*/  S2UR UR5, SR_CTAID.Y ;  /* 0x00000000000579c3 */ /* 0x000e300000002600 */
[----:B------:R-:W0:Y:S08]  /*0070*/  LDC R6, c[0x0][0x364] ;  /* 0x0000d900ff067b82 */ /* 0x000e300000000800 */
[----:B------:R-:W1:Y:S01]  /*0080*/  S2UR UR4, SR_CTAID.X ;  /* 0x00000000000479c3 */ /* 0x000e620000002500 */
[----:B0-----:R-:W-:-:S05]  /*0090*/  IMAD R6, R6, UR5, R5 ;  /* 0x0000000506067c24 */ /* 0x001fca000f8e0205 */
[----:B--2---:R-:W-:Y:S01]  /*00a0*/  ISETP.GE.AND P0, PT, R6, UR6, PT ;  /* 0x0000000606007c0c */ /* 0x004fe2000bf06270 */
[----:B-1----:R-:W-:-:S05]  /*00b0*/  IMAD R0, R0, UR4, R3 ;  /* 0x0000000400007c24 */ /* 0x002fca000f8e0203 */
[----:B---3--:R-:W-:-:S13]  /*00c0*/  ISETP.GE.OR P0, PT, R0, UR7, P0 ;  /* 0x0000000700007c0c */ /* 0x008fda0008706670 */
[----:B------:R-:W-:Y:S05]  /*00d0*/  @P0 EXIT ;  /* 0x000000000000094d */ /* 0x000fea0003800000 */
[----:B------:R-:W0:Y:S01]  /*00e0*/  LDCU UR4, c[0x0][0x388] ;  /* 0x00007100ff0477ac */ /* 0x000e220008000800 */
[----:B------:R-:W-:Y:S01]  /*00f0*/  LEA R9, R0, R0, 0x1 ;  /* 0x0000000000097211 */ /* 0x000fe200078e08ff */
[----:B------:R-:W1:Y:S01]  /*0100*/  LDCU UR5, c[0x0][0x398] ;  /* 0x00007300ff0577ac */ /* 0x000e620008000800 */
[----:B------:R-:W2:Y:S01]  /*0110*/  LDCU.64 UR6, c[0x0][0x380] ;  /* 0x00007000ff0677ac */ /* 0x000ea20008000a00 */
[----:B------:R-:W3:Y:S01]  /*0120*/  LDCU.64 UR8, c[0x0][0x390] ;  /* 0x00007200ff0877ac */ /* 0x000ee20008000a00 */
[C---:B0-----:R-:W-:Y:S02]  /*0130*/  IMAD R3, R6.reuse, UR4, RZ ;  /* 0x0000000406037c24 */ /* 0x041fe4000f8e02ff */
[----:B-1----:R-:W-:Y:S01]  /*0140*/  IMAD R5, R6, UR5, RZ ;  /* 0x0000000506057c24 */ /* 0x002fe2000f8e02ff */
[----:B------:R-:W0:Y:S02]  /*0150*/  LDCU.64 UR4, c[0x0][0x358] ;  /* 0x00006b00ff0477ac */ /* 0x000e240008000a00 */
[----:B--2---:R-:W-:Y:S01]  /*0160*/  IADD3 R2, P0, PT, R3, UR6, RZ ;  /* 0x0000000603027c10 */ /* 0x004fe2000ff1e0ff */
[----:B------:R-:W1:Y:S01]  /*0170*/  LDCU UR6, c[0x0][0x3a8] ;  /* 0x00007500ff0677ac */ /* 0x000e620008000800 */
[----:B---3--:R-:W-:-:S02]  /*0180*/  IADD3 R4, P1, PT, R5, UR8, RZ ;  /* 0x0000000805047c10 */ /* 0x008fc4000ff3e0ff */
[----:B------:R-:W-:Y:S02]  /*0190*/  LEA.HI.X.SX32 R3, R3, UR7, 0x1, P0 ;  /* 0x0000000703037c11 */ /* 0x000fe400080f0eff */
[----:B------:R-:W-:Y:S01]  /*01a0*/  LEA.HI.X.SX32 R5, R5, UR9, 0x1, P1 ;  /* 0x0000000905057c11 */ /* 0x000fe200088f0eff */
[----:B------:R-:W2:Y:S01]  /*01b0*/  LDCU.64 UR8, c[0x0][0x3a0] ;  /* 0x00007400ff0877ac */ /* 0x000ea20008000a00 */
[----:B------:R-:W-:-:S04]  /*01c0*/  IMAD.WIDE R2, R9, 0x4, R2 ;  /* 0x0000000409027825 */ /* 0x000fc800078e0202 */
[----:B------:R-:W-:Y:S01]  /*01d0*/  IMAD.WIDE R4, R9, 0x4, R4 ;  /* 0x0000000409047825 */ /* 0x000fe200078e0204 */
[----:B0-----:R-:W3:Y:S04]  /*01e0*/  LDG.E R8, desc[UR4][R2.64] ;  /* 0x0000000402087981 */ /* 0x001ee8000c1e1900 */
[----:B------:R-:W3:Y:S01]  /*01f0*/  LDG.E R11, desc[UR4][R4.64] ;  /* 0x00000004040b7981 */ /* 0x000ee2000c1e1900 */
[----:B-1----:R-:W-:-:S05]  /*0200*/  IMAD R0, R6, UR6, RZ ;  /* 0x0000000606007c24 */ /* 0x002fca000f8e02ff */
[----:B--2---:R-:W-:-:S04]  /*0210*/  IADD3 R6, P0, PT, R0, UR8, RZ ;  /* 0x0000000800067c10 */ /* 0x004fc8000ff1e0ff */
[----:B------:R-:W-:-:S03]  /*0220*/  LEA.HI.X.SX32 R7, R0, UR9, 0x1, P0 ;  /* 0x0000000900077c11 */ /* 0x000fc600080f0eff */
[----:B------:R-:W-:-:S04]  /*0230*/  IMAD.WIDE R6, R9, 0x4, R6 ;  /* 0x0000000409067825 */ /* 0x000fc800078e0206 */
[----:B---3--:R-:W-:-:S05]  /*0240*/  FADD R11, R8, R11 ;  /* 0x0000000b080b7221 */ /* 0x008fca0000000000 */
[----:B------:R-:W-:Y:S04]  /*0250*/  STG.E desc[UR4][R6.64], R11 ;  /* 0x0000000b06007986 */ /* 0x000fe8000c101904 */
[----:B------:R-:W2:Y:S04]  /*0260*/  LDG.E R0, desc[UR4][R2.64+0x4] ;  /* 0x0000040402007981 */ /* 0x000ea8000c1e1900 */
[----:B------:R-:W2:Y:S02]  /*0270*/  LDG.E R9, desc[UR4][R4.64+0x4] ;  /* 0x0000040404097981 */ /* 0x000ea4000c1e1900 */
[----:B--2---:R-:W-:-:S05]  /*0280*/  FADD R9, R0, R9 ;  /* 0x0000000900097221 */ /* 0x004fca0000000000 */
[----:B------:R-:W-:Y:S04]  /*0290*/  STG.E desc[UR4][R6.64+0x4], R9 ;  /* 0x0000040906007986 */ /* 0x000fe8000c101904 */
[----:B------:R-:W2:Y:S04]  /*02a0*/  LDG.E R0, desc[UR4][R2.64+0x8] ;  /* 0x0000080402007981 */ /* 0x000ea8000c1e1900 */
[----:B------:R-:W2:Y:S02]  /*02b0*/  LDG.E R13, desc[UR4][R4.64+0x8] ;  /* 0x00000804040d7981 */ /* 0x000ea4000c1e1900 */
[----:B--2---:R-:W-:-:S05]  /*02c0*/  FADD R13, R0, R13 ;  /* 0x0000000d000d7221 */ /* 0x004fca0000000000 */
[----:B------:R-:W-:Y:S01]  /*02d0*/  STG.E desc[UR4][R6.64+0x8], R13 ;  /* 0x0000080d06007986 */ /* 0x000fe2000c101904 */
[----:B------:R-:W-:Y:S05]  /*02e0*/  EXIT ;  /* 0x000000000000794d */ /* 0x000fea0003800000 */
.L_x_0:
[----:B------:R-:W-:-:S00]  /*02f0*/  BRA `(.L_x_0) ;  /* 0xfffffffc00fc7947 */ /* 0x000fc0000383ffff */
[----:B------:R-:W-:-:S00]  /*0300*/  NOP ;  /* 0x0000000000007918 */ /* 0x000fc00000000000 */
[----:B------:R-:W-:-:S00]  /*0310*/  NOP ;  /* 0x0000000000007918 */ /* 0x000fc00000000000 */
[----:B------:R-:W-:-:S00]  /*0320*/  NOP ;  /* 0x0000000000007918 */ /* 0x000fc00000000000 */
[----:B------:R-:W-:-:S00]  /*0330*/  NOP ;  /* 0x0000000000007918 */ /* 0x000fc00000000000 */
[----:B------:R-:W-:-:S00]  /*0340*/  NOP ;  /* 0x0000000000007918 */ /* 0x000fc00000000000 */
[----:B------:R-:W-:-:S00]  /*0350*/  NOP ;  /* 0x0000000000007918 */ /* 0x000fc00000000000 */
[----:B------:R-:W-:-:S00]  /*0360*/  NOP ;  /* 0x0000000000007918 */ /* 0x000fc00000000000 */
[----:B------:R-:W-:-:S00]  /*0370*/  NOP ;  /* 0x0000000000007918 */ /* 0x000fc00000000000 */
.L_x_8:


//--------------------- .text._Z22nppiAdd_32f_C1R_kernelPKfiS0_iPfiii --------------------------
	.section	.text._Z22nppiAdd_32f_C1R_kernelPKfiS0_iPfiii,"ax",@progbits
	.align	128
        .global         _Z22nppiAdd_32f_C1R_kernelPKfiS0_iPfiii
        .type           _Z22nppiAdd_32f_C1R_kernelPKfiS0_iPfiii,@function
        .size           _Z22nppiAdd_32f_C1R_kernelPKfiS0_iPfiii,(.L_x_9 - _Z22nppiAdd_32f_C1R_kernelPKfiS0_iPfiii)
        .other          _Z22nppiAdd_32f_C1R_kernelPKfiS0_iPfiii,@"STO_CUDA_ENTRY STV_DEFAULT"
_Z22nppiAdd_32f_C1R_kernelPKfiS0_iPfiii:
.text._Z22nppiAdd_32f_C1R_kernelPKfiS0_iPfiii:
        /* <DEDUP_REMOVED lines=28> */
[----:B------:R-:W-:Y:S02]  /*01c0*/  IMAD.WIDE R4, R9, 0x4, R4 ;  /* 0x0000000409047825 */ /* 0x000fe400078e0204 */
[----:B0-----:R-:W3:Y:S04]  /*01d0*/  LDG.E R2, desc[UR4][R2.64] ;  /* 0x0000000402027981 */ /* 0x001ee8000c1e1900 */
[----:B------:R-:W3:Y:S01]  /*01e0*/  LDG.E R5, desc[UR4][R4.64] ;  /* 0x0000000404057981 */ /* 0x000ee2000c1e1900 */
[----:B-1----:R-:W-:-:S05]  /*01f0*/  IMAD R0, R0, UR6, RZ ;  /* 0x0000000600007c24 */ /* 0x002fca000f8e02ff */
[----:B--2---:R-:W-:-:S04]  /*0200*/  IADD3 R6, P0, PT, R0, UR8, RZ ;  /* 0x0000000800067c10 */ /* 0x004fc8000ff1e0ff */
[----:B------:R-:W-:-:S03]  /*0210*/  LEA.HI.X.SX32 R7, R0, UR9, 0x1, P0 ;  /* 0x0000000900077c11 */ /* 0x000fc600080f0eff */
[----:B------:R-:W-:-:S04]  /*0220*/  IMAD.WIDE R6, R9, 0x4, R6 ;  /* 0x0000000409067825 */ /* 0x000fc800078e0206 */
[----:B---3--:R-:W-:-:S05]  /*0230*/  FADD R9, R2, R5 ;  /* 0x0000000502097221 */ /* 0x008fca0000000000 */
[----:B------:R-:W-:Y:S01]  /*0240*/  STG.E desc[UR4][R6.64], R9 ;  /* 0x0000000906007986 */ /* 0x000fe2000c101904 */
[----:B------:R-:W-:Y:S05]  /*0250*/  EXIT ;  /* 0x000000000000794d */ /* 0x000fea0003800000 */
.L_x_1:
        /* <DEDUP_REMOVED lines=10> */
.L_x_9:


//--------------------- .text._Z25nppiAdd_16s_C1RSfs_kernelPKsiS0_iPsiiii --------------------------
	.section	.text._Z25nppiAdd_16s_C1RSfs_kernelPKsiS0_iPsiiii,"ax",@progbits
	.align	128
        .global         _Z25nppiAdd_16s_C1RSfs_kernelPKsiS0_iPsiiii
        .type           _Z25nppiAdd_16s_C1RSfs_kernelPKsiS0_iPsiiii,@function
        .size           _Z25nppiAdd_16s_C1RSfs_kernelPKsiS0_iPsiiii,(.L_x_10 - _Z25nppiAdd_16s_C1RSfs_kernelPKsiS0_iPsiiii)
        .other          _Z25nppiAdd_16s_C1RSfs_kernelPKsiS0_iPsiiii,@"STO_CUDA_ENTRY STV_DEFAULT"
_Z25nppiAdd_16s_C1RSfs_kernelPKsiS0_iPsiiii:
.text._Z25nppiAdd_16s_C1RSfs_kernelPKsiS0_iPsiiii:
        /* <DEDUP_REMOVED lines=18> */
[----:B------:R-:W4:Y:S01]  /*0120*/  LDCU.64 UR6, c[0x0][0x358] ;  /* 0x00006b00ff0677ac */ /* 0x000f220008000a00 */
[C---:B0-----:R-:W-:Y:S01]  /*0130*/  IMAD R3, R0.reuse, UR4, RZ ;  /* 0x0000000400037c24 */ /* 0x041fe2000f8e02ff */
[----:B------:R-:W0:Y:S01]  /*0140*/  LDCU UR4, c[0x0][0x3a8] ;  /* 0x00007500ff0477ac */ /* 0x000e220008000800 */
[----:B-1----:R-:W-:Y:S01]  /*0150*/  IMAD R5, R0, UR5, RZ ;  /* 0x0000000500057c24 */ /* 0x002fe2000f8e02ff */
[----:B------:R-:W1:Y:S02]  /*0160*/  LDCU UR5, c[0x0][0x3b4] ;  /* 0x00007680ff0577ac */ /* 0x000e640008000800 */
[----:B--2---:R-:W-:-:S02]  /*0170*/  IADD3 R2, P0, PT, R3, UR8, RZ ;  /* 0x0000000803027c10 */ /* 0x004fc4000ff1e0ff */
[----:B---3--:R-:W-:Y:S02]  /*0180*/  IADD3 R4, P1, PT, R5, UR10, RZ ;  /* 0x0000000a05047c10 */ /* 0x008fe4000ff3e0ff */
[----:B------:R-:W-:Y:S01]  /*0190*/  LEA.HI.X.SX32 R3, R3, UR9, 0x1, P0 ;  /* 0x0000000903037c11 */ /* 0x000fe200080f0eff */
[----:B------:R-:W2:Y:S01]  /*01a0*/  LDCU.64 UR8, c[0x0][0x3a0] ;  /* 0x00007400ff0877ac */ /* 0x000ea20008000a00 */
[----:B------:R-:W-:Y:S01]  /*01b0*/  LEA.HI.X.SX32 R5, R5, UR11, 0x1, P1 ;  /* 0x0000000b05057c11 */ /* 0x000fe200088f0eff */
[----:B------:R-:W-:-:S04]  /*01c0*/  IMAD.WIDE R2, R9, 0x2, R2 ;  /* 0x0000000209027825 */ /* 0x000fc800078e0202 */
[----:B------:R-:W-:Y:S02]  /*01d0*/  IMAD.WIDE R4, R9, 0x2, R4 ;  /* 0x0000000209047825 */ /* 0x000fe400078e0204 */
[----:B----4-:R-:W3:Y:S04]  /*01e0*/  LDG.E.S16 R2, desc[UR6][R2.64] ;  /* 0x0000000602027981 */ /* 0x010ee8000c1e1700 */
[----:B------:R-:W3:Y:S01]  /*01f0*/  LDG.E.S16 R5, desc[UR6][R4.64] ;  /* 0x0000000604057981 */ /* 0x000ee2000c1e1700 */
[----:B-1----:R-:W-:Y:S01]  /*0200*/  UISETP.GE.AND UP0, UPT, UR5, 0x1, UPT ;  /* 0x000000010500788c */ /* 0x002fe2000bf06270 */
[----:B0-----:R-:W-:-:S05]  /*0210*/  IMAD R0, R0, UR4, RZ ;  /* 0x0000000400007c24 */ /* 0x001fca000f8e02ff */
[----:B--2---:R-:W-:-:S04]  /*0220*/  IADD3 R6, P0, PT, R0, UR8, RZ ;  /* 0x0000000800067c10 */ /* 0x004fc8000ff1e0ff */
[----:B------:R-:W-:Y:S01]  /*0230*/  LEA.HI.X.SX32 R7, R0, UR9, 0x1, P0 ;  /* 0x0000000900077c11 */ /* 0x000fe200080f0eff */
[----:B---3--:R-:W-:Y:S01]  /*0240*/  IMAD.IADD R0, R2, 0x1, R5 ;  /* 0x0000000102007824 */ /* 0x008fe200078e0205 */
[----:B------:R-:W-:Y:S07]  /*0250*/  BRA.U !UP0, `(.L_x_2) ;  /* 0x0000000108207547 */ /* 0x000fee000b800000 */
[----:B------:R-:W-:Y:S01]  /*0260*/  ISETP.GE.AND P0, PT, R0, RZ, PT ;  /* 0x000000ff0000720c */ /* 0x000fe20003f06270 */
[----:B------:R-:W-:Y:S01]  /*0270*/  UIADD3 UR4, UPT, UPT, UR5, -0x1, URZ ;  /* 0xffffffff05047890 */ /* 0x000fe2000fffe0ff */
[----:B------:R-:W-:-:S05]  /*0280*/  IMAD.MOV.U32 R3, RZ, RZ, 0x1 ;  /* 0x00000001ff037424 */ /* 0x000fca00078e00ff */
[----:B------:R-:W-:-:S06]  /*0290*/  SHF.L.U32 R3, R3, UR4, RZ ;  /* 0x0000000403037c19 */ /* 0x000fcc00080006ff */
[----:B------:R-:W-:-:S05]  /*02a0*/  @P0 IMAD.IADD R2, R0, 0x1, R3 ;  /* 0x0000000100020824 */ /* 0x000fca00078e0203 */
[----:B------:R-:W-:-:S04]  /*02b0*/  @P0 SHF.R.S32.HI R0, RZ, UR5, R2 ;  /* 0x00000005ff000c19 */ /* 0x000fc80008011402 */
[----:B------:R-:W-:-:S04]  /*02c0*/  @!P0 IADD3 R3, PT, PT, R0, 0x1, -R3 ;  /* 0x0000000100038810 */ /* 0x000fc80007ffe803 */
[----:B------:R-:W-:-:S07]  /*02d0*/  @!P0 SHF.R.S32.HI R0, RZ, UR5, R3 ;  /* 0x00000005ff008c19 */ /* 0x000fce0008011403 */
.L_x_2:
[----:B------:R-:W-:Y:S01]  /*02e0*/  VIMNMX R0, PT, PT, R0, 0x7fff, PT ;  /* 0x00007fff00007848 */ /* 0x000fe20003fe0100 */
[----:B------:R-:W-:-:S03]  /*02f0*/  IMAD.WIDE R2, R9, 0x2, R6 ;  /* 0x0000000209027825 */ /* 0x000fc600078e0206 */
[----:B------:R-:W-:-:S05]  /*0300*/  VIMNMX R5, PT, PT, R0, -0x8000, !PT ;  /* 0xffff800000057848 */ /* 0x000fca0007fe0100 */
[----:B------:R-:W-:Y:S01]  /*0310*/  STG.E.U16 desc[UR6][R2.64], R5 ;  /* 0x0000000502007986 */ /* 0x000fe2000c101506 */
[----:B------:R-:W-:Y:S05]  /*0320*/  EXIT ;  /* 0x000000000000794d */ /* 0x000fea0003800000 */
.L_x_3:
        /* <DEDUP_REMOVED lines=13> */
.L_x_10:


//--------------------- .text._Z25nppiAdd_16u_C1RSfs_kernelPKtiS0_iPtiiii --------------------------
	.section	.text._Z25nppiAdd_16u_C1RSfs_kernelPKtiS0_iPtiiii,"ax",@progbits
	.align	128
        .global         _Z25nppiAdd_16u_C1RSfs_kernelPKtiS0_iPtiiii
        .type           _Z25nppiAdd_16u_C1RSfs_kernelPKtiS0_iPtiiii,@function
        .size           _Z25nppiAdd_16u_C1RSfs_kernelPKtiS0_iPtiiii,(.L_x_11 - _Z25nppiAdd_16u_C1RSfs_kernelPKtiS0_iPtiiii)
        .other          _Z25nppiAdd_16u_C1RSfs_kernelPKtiS0_iPtiiii,@"STO_CUDA_ENTRY STV_DEFAULT"
_Z25nppiAdd_16u_C1RSfs_kernelPKtiS0_iPtiiii:
.text._Z25nppiAdd_16u_C1RSfs_kernelPKtiS0_iPtiiii:
        /* <DEDUP_REMOVED lines=19> */
[C---:B0-----:R-:W-:Y:S02]  /*0130*/  IMAD R3, R0.reuse, UR4, RZ ;  /* 0x0000000400037c24 */ /* 0x041fe4000f8e02ff */
[----:B-1----:R-:W-:-:S03]  /*0140*/  IMAD R5, R0, UR5, RZ ;  /* 0x0000000500057c24 */ /* 0x002fc6000f8e02ff */
[----:B--2---:R-:W-:Y:S01]  /*0150*/  IADD3 R2, P0, PT, R3, UR8, RZ ;  /* 0x0000000803027c10 */ /* 0x004fe2000ff1e0ff */
[----:B------:R-:W0:Y:S01]  /*0160*/  LDCU UR8, c[0x0][0x3a8] ;  /* 0x00007500ff0877ac */ /* 0x000e220008000800 */
[----:B---3--:R-:W-:Y:S02]  /*0170*/  IADD3 R4, P1, PT, R5, UR10, RZ ;  /* 0x0000000a05047c10 */ /* 0x008fe4000ff3e0ff */
[----:B------:R-:W-:Y:S01]  /*0180*/  LEA.HI.X.SX32 R3, R3, UR9, 0x1, P0 ;  /* 0x0000000903037c11 */ /* 0x000fe200080f0eff */
[----:B------:R-:W1:Y:S01]  /*0190*/  LDCU UR9, c[0x0][0x3b4] ;  /* 0x00007680ff0977ac */ /* 0x000e620008000800 */
[----:B------:R-:W-:Y:S01]  /*01a0*/  LEA.HI.X.SX32 R5, R5, UR11, 0x1, P1 ;  /* 0x0000000b05057c11 */ /* 0x000fe200088f0eff */
[C---:B------:R-:W-:Y:S01]  /*01b0*/  IMAD.WIDE R2, R7.reuse, 0x2, R2 ;  /* 0x0000000207027825 */ /* 0x040fe200078e0202 */
[----:B------:R-:W2:Y:S03]  /*01c0*/  LDCU.64 UR10, c[0x0][0x3a0] ;  /* 0x00007400ff0a77ac */ /* 0x000ea60008000a00 */
[----:B------:R-:W-:-:S02]  /*01d0*/  IMAD.WIDE R4, R7, 0x2, R4 ;  /* 0x0000000207047825 */ /* 0x000fc400078e0204 */
[----:B----4-:R-:W3:Y:S04]  /*01e0*/  LDG.E.U16 R2, desc[UR6][R2.64] ;  /* 0x0000000602027981 */ /* 0x010ee8000c1e1500 */
[----:B------:R-:W3:Y:S01]  /*01f0*/  LDG.E.U16 R5, desc[UR6][R4.64] ;  /* 0x0000000604057981 */ /* 0x000ee2000c1e1500 */
[----:B------:R-:W-:Y:S01]  /*0200*/  UMOV UR5, 0x1 ;  /* 0x0000000100057882 */ /* 0x000fe20000000000 */
[----:B0-----:R-:W-:Y:S01]  /*0210*/  IMAD R0, R0, UR8, RZ ;  /* 0x0000000800007c24 */ /* 0x001fe2000f8e02ff */
[----:B-1----:R-:W-:Y:S02]  /*0220*/  UIADD3 UR4, UPT, UPT, UR9, -0x1, URZ ;  /* 0xffffffff09047890 */ /* 0x002fe4000fffe0ff */
[----:B------:R-:W-:Y:S02]  /*0230*/  ISETP.LT.AND P0, PT, RZ, UR9, PT ;  /* 0x00000009ff007c0c */ /* 0x000fe4000bf01270 */
[----:B------:R-:W-:Y:S01]  /*0240*/  USHF.L.U32 UR4, UR5, UR4, URZ ;  /* 0x0000000405047299 */ /* 0x000fe200080006ff */
[----:B---3--:R-:W-:Y:S01]  /*0250*/  IMAD.IADD R6, R2, 0x1, R5 ;  /* 0x0000000102067824 */ /* 0x008fe200078e0205 */
[----:B--2---:R-:W-:-:S04]  /*0260*/  IADD3 R2, P1, PT, R0, UR10, RZ ;  /* 0x0000000a00027c10 */ /* 0x004fc8000ff3e0ff */
[----:B------:R-:W-:Y:S01]  /*0270*/  VIADD R4, R6, UR4 ;  /* 0x0000000406047c36 */ /* 0x000fe20008000000 */
[----:B------:R-:W-:-:S04]  /*0280*/  LEA.HI.X.SX32 R3, R0, UR11, 0x1, P1 ;  /* 0x0000000b00037c11 */ /* 0x000fc800088f0eff */
[----:B------:R-:W-:Y:S01]  /*0290*/  @P0 SHF.R.U32.HI R6, RZ, UR9, R4 ;  /* 0x00000009ff060c19 */ /* 0x000fe20008011604 */
[----:B------:R-:W-:-:S03]  /*02a0*/  IMAD.WIDE R2, R7, 0x2, R2 ;  /* 0x0000000207027825 */ /* 0x000fc600078e0202 */
[----:B------:R-:W-:-:S05]  /*02b0*/  VIMNMX.U32 R5, PT, PT, R6, 0xffff, PT ;  /* 0x0000ffff06057848 */ /* 0x000fca0003fe0000 */
[----:B------:R-:W-:Y:S01]  /*02c0*/  STG.E.U16 desc[UR6][R2.64], R5 ;  /* 0x0000000502007986 */ /* 0x000fe2000c101506 */
[----:B------:R-:W-:Y:S05]  /*02d0*/  EXIT ;  /* 0x000000000000794d */ /* 0x000fea0003800000 */
.L_x_4:
        /* <DEDUP_REMOVED lines=10> */
.L_x_11:


//--------------------- .text._Z24nppiAdd_8u_C4RSfs_kernelPKhiS0_iPhiiii --------------------------
	.section	.text._Z24nppiAdd_8u_C4RSfs_kernelPKhiS0_iPhiiii,"ax",@progbits
	.align	128
        .global         _Z24nppiAdd_8u_C4RSfs_kernelPKhiS0_iPhiiii
        .type           _Z24nppiAdd_8u_C4RSfs_kernelPKhiS0_iPhiiii,@function
        .size           _Z24nppiAdd_8u_C4RSfs_kernelPKhiS0_iPhiiii,(.L_x_12 - _Z24nppiAdd_8u_C4RSfs_kernelPKhiS0_iPhiiii)
        .other          _Z24nppiAdd_8u_C4RSfs_kernelPKhiS0_iPhiiii,@"STO_CUDA_ENTRY STV_DEFAULT"
_Z24nppiAdd_8u_C4RSfs_kernelPKhiS0_iPhiiii:
.text._Z24nppiAdd_8u_C4RSfs_kernelPKhiS0_iPhiiii:
        /* <DEDUP_REMOVED lines=15> */
[----:B------:R-:W-:Y:S01]  /*00f0*/  IMAD.SHL.U32 R7, R0, 0x4, RZ ;  /* 0x0000000400077824 */ /* 0x000fe200078e00ff */
[----:B------:R-:W1:Y:S04]  /*0100*/  LDCU UR5, c[0x0][0x398] ;  /* 0x00007300ff0577ac */ /* 0x000e680008000800 */
[----:B------:R-:W-:Y:S01]  /*0110*/  SHF.R.S32.HI R11, RZ, 0x1f, R7 ;  /* 0x0000001fff0b7819 */ /* 0x000fe20000011407 */
[----:B------:R-:W2:Y:S01]  /*0120*/  LDCU.64 UR8, c[0x0][0x380] ;  /* 0x00007000ff0877ac */ /* 0x000ea20008000a00 */
[----:B------:R-:W3:Y:S01]  /*0130*/  LDCU.64 UR10, c[0x0][0x390] ;  /* 0x00007200ff0a77ac */ /* 0x000ee20008000a00 */
[----:B------:R-:W4:Y:S01]  /*0140*/  LDCU.64 UR6, c[0x0][0x358] ;  /* 0x00006b00ff0677ac */ /* 0x000f220008000a00 */
[----:B0-----:R-:W-:-:S02]  /*0150*/  IMAD R4, R6, UR4, RZ ;  /* 0x0000000406047c24 */ /* 0x001fc4000f8e02ff */
[----:B-1----:R-:W-:-:S03]  /*0160*/  IMAD R0, R6, UR5, RZ ;  /* 0x0000000506007c24 */ /* 0x002fc6000f8e02ff */
[--C-:B------:R-:W-:Y:S02]  /*0170*/  SHF.R.S32.HI R3, RZ, 0x1f, R4.reuse ;  /* 0x0000001fff037819 */ /* 0x100fe40000011404 */
[C---:B--2---:R-:W-:Y:S01]  /*0180*/  IADD3 R4, P0, P1, R7.reuse, UR8, R4 ;  /* 0x0000000807047c10 */ /* 0x044fe2000f91e004 */
[----:B------:R-:W0:Y:S01]  /*0190*/  LDCU UR8, c[0x0][0x3a8] ;  /* 0x00007500ff0877ac */ /* 0x000e220008000800 */
[--C-:B---3--:R-:W-:Y:S02]  /*01a0*/  IADD3 R2, P2, P3, R7, UR10, R0.reuse ;  /* 0x0000000a07027c10 */ /* 0x108fe4000fb5e000 */
[----:B------:R-:W-:Y:S02]  /*01b0*/  SHF.R.S32.HI R0, RZ, 0x1f, R0 ;  /* 0x0000001fff007819 */ /* 0x000fe40000011400 */
[C---:B------:R-:W-:Y:S01]  /*01c0*/  IADD3.X R5, PT, PT, R11.reuse, UR9, R3, P0, P1 ;  /* 0x000000090b057c10 */ /* 0x040fe200087e2403 */
[----:B------:R-:W1:Y:S01]  /*01d0*/  LDCU UR9, c[0x0][0x3b4] ;  /* 0x00007680ff0977ac */ /* 0x000e620008000800 */
[----:B------:R-:W-:-:S03]  /*01e0*/  IADD3.X R3, PT, PT, R11, UR11, R0, P2, P3 ;  /* 0x0000000b0b037c10 */ /* 0x000fc600097e6400 */
[----:B----4-:R-:W2:Y:S01]  /*01f0*/  LDG.E.U8 R0, desc[UR6][R4.64] ;  /* 0x0000000604007981 */ /* 0x010ea2000c1e1100 */
[----:B------:R-:W3:Y:S03]  /*0200*/  LDCU.64 UR10, c[0x0][0x3a0] ;  /* 0x00007400ff0a77ac */ /* 0x000ee60008000a00 */
[----:B------:R-:W2:Y:S01]  /*0210*/  LDG.E.U8 R9, desc[UR6][R2.64] ;  /* 0x0000000602097981 */ /* 0x000ea2000c1e1100 */
[----:B------:R-:W-:Y:S01]  /*0220*/  UMOV UR5, 0x1 ;  /* 0x0000000100057882 */ /* 0x000fe20000000000 */
[----:B-1----:R-:W-:Y:S02]  /*0230*/  UIADD3 UR4, UPT, UPT, UR9, -0x1, URZ ;  /* 0xffffffff09047890 */ /* 0x002fe4000fffe0ff */
[----:B------:R-:W-:Y:S02]  /*0240*/  ISETP.LT.AND P0, PT, RZ, UR9, PT ;  /* 0x00000009ff007c0c */ /* 0x000fe4000bf01270 */
[----:B------:R-:W-:Y:S01]  /*0250*/  USHF.L.U32 UR4, UR5, UR4, URZ ;  /* 0x0000000405047299 */ /* 0x000fe200080006ff */
[----:B--2---:R-:W-:-:S02]  /*0260*/  IMAD.IADD R9, R0, 0x1, R9 ;  /* 0x0000000100097824 */ /* 0x004fc400078e0209 */
[----:B0-----:R-:W-:-:S03]  /*0270*/  IMAD R0, R6, UR8, RZ ;  /* 0x0000000806007c24 */ /* 0x001fc6000f8e02ff */
[----:B------:R-:W-:Y:S02]  /*0280*/  VIADD R8, R9, UR4 ;  /* 0x0000000409087c36 */ /* 0x000fe40008000000 */
[--C-:B---3--:R-:W-:Y:S02]  /*0290*/  IADD3 R6, P1, P2, R7, UR10, R0.reuse ;  /* 0x0000000a07067c10 */ /* 0x108fe4000fa3e000 */
[----:B------:R-:W-:Y:S02]  /*02a0*/  SHF.R.S32.HI R0, RZ, 0x1f, R0 ;  /* 0x0000001fff007819 */ /* 0x000fe40000011400 */
[----:B------:R-:W-:Y:S02]  /*02b0*/  @P0 SHF.R.S32.HI R9, RZ, UR9, R8 ;  /* 0x00000009ff090c19 */ /* 0x000fe40008011408 */
[----:B------:R-:W-:Y:S02]  /*02c0*/  IADD3.X R7, PT, PT, R11, UR11, R0, P1, P2 ;  /* 0x0000000b0b077c10 */ /* 0x000fe40008fe4400 */
[----:B------:R-:W-:-:S05]  /*02d0*/  VIMNMX.RELU R9, PT, PT, R9, 0xff, PT ;  /* 0x000000ff09097848 */ /* 0x000fca0003fe1100 */
[----:B------:R0:W-:Y:S04]  /*02e0*/  STG.E.U8 desc[UR6][R6.64], R9 ;  /* 0x0000000906007986 */ /* 0x0001e8000c101106 */
[----:B------:R-:W2:Y:S04]  /*02f0*/  LDG.E.U8 R0, desc[UR6][R4.64+0x1] ;  /* 0x0000010604007981 */ /* 0x000ea8000c1e1100 */
[----:B------:R-:W2:Y:S02]  /*0300*/  LDG.E.U8 R11, desc[UR6][R2.64+0x1] ;  /* 0x00000106020b7981 */ /* 0x000ea4000c1e1100 */
[----:B--2---:R-:W-:-:S04]  /*0310*/  IMAD.IADD R0, R0, 0x1, R11 ;  /* 0x0000000100007824 */ /* 0x004fc800078e020b */
[----:B------:R-:W-:-:S05]  /*0320*/  VIADD R8, R0, UR4 ;  /* 0x0000000400087c36 */ /* 0x000fca0008000000 */
[----:B------:R-:W-:-:S04]  /*0330*/  @P0 SHF.R.S32.HI R0, RZ, UR9, R8 ;  /* 0x00000009ff000c19 */ /* 0x000fc80008011408 */
[----:B------:R-:W-:-:S05]  /*0340*/  VIMNMX.RELU R11, PT, PT, R0, 0xff, PT ;  /* 0x000000ff000b7848 */ /* 0x000fca0003fe1100 */
[----:B------:R1:W-:Y:S04]  /*0350*/  STG.E.U8 desc[UR6][R6.64+0x1], R11 ;  /* 0x0000010b06007986 */ /* 0x0003e8000c101106 */
[----:B------:R-:W2:Y:S04]  /*0360*/  LDG.E.U8 R0, desc[UR6][R4.64+0x2] ;  /* 0x0000020604007981 */ /* 0x000ea8000c1e1100 */
[----:B------:R-:W2:Y:S02]  /*0370*/  LDG.E.U8 R13, desc[UR6][R2.64+0x2] ;  /* 0x00000206020d7981 */ /* 0x000ea4000c1e1100 */
[----:B--2---:R-:W-:-:S04]  /*0380*/  IMAD.IADD R0, R0, 0x1, R13 ;  /* 0x0000000100007824 */ /* 0x004fc800078e020d */
[----:B------:R-:W-:-:S05]  /*0390*/  VIADD R8, R0, UR4 ;  /* 0x0000000400087c36 */ /* 0x000fca0008000000 */
[----:B------:R-:W-:-:S04]  /*03a0*/  @P0 SHF.R.S32.HI R0, RZ, UR9, R8 ;  /* 0x00000009ff000c19 */ /* 0x000fc80008011408 */
[----:B0-----:R-:W-:-:S05]  /*03b0*/  VIMNMX.RELU R9, PT, PT, R0, 0xff, PT ;  /* 0x000000ff00097848 */ /* 0x001fca0003fe1100 */
[----:B------:R-:W-:Y:S04]  /*03c0*/  STG.E.U8 desc[UR6][R6.64+0x2], R9 ;  /* 0x0000020906007986 */ /* 0x000fe8000c101106 */
[----:B------:R-:W2:Y:S04]  /*03d0*/  LDG.E.U8 R0, desc[UR6][R4.64+0x3] ;  /* 0x0000030604007981 */ /* 0x000ea8000c1e1100 */
[----:B------:R-:W2:Y:S02]  /*03e0*/  LDG.E.U8 R13, desc[UR6][R2.64+0x3] ;  /* 0x00000306020d7981 */ /* 0x000ea4000c1e1100 */
[----:B--2---:R-:W-:-:S04]  /*03f0*/  IMAD.IADD R0, R0, 0x1, R13 ;  /* 0x0000000100007824 */ /* 0x004fc800078e020d */
[----:B------:R-:W-:-:S05]  /*0400*/  VIADD R8, R0, UR4 ;  /* 0x0000000400087c36 */ /* 0x000fca0008000000 */
[----:B------:R-:W-:-:S04]  /*0410*/  @P0 SHF.R.S32.HI R0, RZ, UR9, R8 ;  /* 0x00000009ff000c19 */ /* 0x000fc80008011408 */
[----:B-1----:R-:W-:-:S05]  /*0420*/  VIMNMX.RELU R11, PT, PT, R0, 0xff, PT ;  /* 0x000000ff000b7848 */ /* 0x002fca0003fe1100 */
[----:B------:R-:W-:Y:S01]  /*0430*/  STG.E.U8 desc[UR6][R6.64+0x3], R11 ;  /* 0x0000030b06007986 */ /* 0x000fe2000c101106 */
[----:B------:R-:W-:Y:S05]  /*0440*/  EXIT ;  /* 0x000000000000794d */ /* 0x000fea0003800000 */
.L_x_5:
        /* <DEDUP_REMOVED lines=11> */
.L_x_12:


//--------------------- .text._Z24nppiAdd_8u_C3RSfs_kernelPKhiS0_iPhiiii --------------------------
	.section	.text._Z24nppiAdd_8u_C3RSfs_kernelPKhiS0_iPhiiii,"ax",@progbits
	.align	128
        .global         _Z24nppiAdd_8u_C3RSfs_kernelPKhiS0_iPhiiii
        .type           _Z24nppiAdd_8u_C3RSfs_kernelPKhiS0_iPhiiii,@function
        .size           _Z24nppiAdd_8u_C3RSfs_kernelPKhiS0_iPhiiii,(.L_x_13 - _Z24nppiAdd_8u_C3RSfs_kernelPKhiS0_iPhiiii)
        .other          _Z24nppiAdd_8u_C3RSfs_kernelPKhiS0_iPhiiii,@"STO_CUDA_ENTRY STV_DEFAULT"
_Z24nppiAdd_8u_C3RSfs_kernelPKhiS0_iPhiiii:
.text._Z24nppiAdd_8u_C3RSfs_kernelPKhiS0_iPhiiii:
        /* <DEDUP_REMOVED lines=15> */
[----:B------:R-:W-:Y:S01]  /*00f0*/  IMAD R7, R0, 0x3, RZ ;  /* 0x0000000300077824 */ /* 0x000fe200078e02ff */
        /* <DEDUP_REMOVED lines=37> */
[----:B------:R-:W-:Y:S04]  /*0350*/  STG.E.U8 desc[UR6][R6.64+0x1], R11 ;  /* 0x0000010b06007986 */ /* 0x000fe8000c101106 */
[----:B------:R-:W2:Y:S04]  /*0360*/  LDG.E.U8 R0, desc[UR6][R4.64+0x2] ;  /* 0x0000020604007981 */ /* 0x000ea8000c1e1100 */
[----:B------:R-:W2:Y:S02]  /*0370*/  LDG.E.U8 R13, desc[UR6][R2.64+0x2] ;  /* 0x00000206020d7981 */ /* 0x000ea4000c1e1100 */
[----:B--2---:R-:W-:-:S04]  /*0380*/  IMAD.IADD R0, R0, 0x1, R13 ;  /* 0x0000000100007824 */ /* 0x004fc800078e020d */
[----:B------:R-:W-:-:S05]  /*0390*/  VIADD R8, R0, UR4 ;  /* 0x0000000400087c36 */ /* 0x000fca0008000000 */
[----:B------:R-:W-:-:S04]  /*03a0*/  @P0 SHF.R.S32.HI R0, RZ, UR9, R8 ;  /* 0x00000009ff000c19 */ /* 0x000fc80008011408 */
[----:B0-----:R-:W-:-:S05]  /*03b0*/  VIMNMX.RELU R9, PT, PT, R0, 0xff, PT ;  /* 0x000000ff00097848 */ /* 0x001fca0003fe1100 */
[----:B------:R-:W-:Y:S01]  /*03c0*/  STG.E.U8 desc[UR6][R6.64+0x2], R9 ;  /* 0x0000020906007986 */ /* 0x000fe2000c101106 */
[----:B------:R-:W-:Y:S05]  /*03d0*/  EXIT ;  /* 0x000000000000794d */ /* 0x000fea0003800000 */
.L_x_6:
        /* <DEDUP_REMOVED lines=10> */
.L_x_13:


//--------------------- .text._Z24nppiAdd_8u_C1RSfs_kernelPKhiS0_iPhiiii --------------------------
	.section	.text._Z24nppiAdd_8u_C1RSfs_kernelPKhiS0_iPhiiii,"ax",@progbits
	.align	128
        .global         _Z24nppiAdd_8u_C1RSfs_kernelPKhiS0_iPhiiii
        .type           _Z24nppiAdd_8u_C1RSfs_kernelPKhiS0_iPhiiii,@function
        .size           _Z24nppiAdd_8u_C1RSfs_kernelPKhiS0_iPhiiii,(.L_x_14 - _Z24nppiAdd_8u_C1RSfs_kernelPKhiS0_iPhiiii)
        .other          _Z24nppiAdd_8u_C1RSfs_kernelPKhiS0_iPhiiii,@"STO_CUDA_ENTRY STV_DEFAULT"
_Z24nppiAdd_8u_C1RSfs_kernelPKhiS0_iPhiiii:
.text._Z24nppiAdd_8u_C1RSfs_kernelPKhiS0_iPhiiii:
        /* <DEDUP_REMOVED lines=15> */
[----:B------:R-:W-:Y:S01]  /*00f0*/  SHF.R.S32.HI R10, RZ, 0x1f, R0 ;  /* 0x0000001fff0a7819 */ /* 0x000fe20000011400 */
[----:B------:R-:W1:Y:S01]  /*0100*/  LDCU UR4, c[0x0][0x388] ;  /* 0x00007100ff0477ac */ /* 0x000e620008000800 */
[----:B------:R-:W2:Y:S01]  /*0110*/  LDCU.64 UR10, c[0x0][0x390] ;  /* 0x00007200ff0a77ac */ /* 0x000ea20008000a00 */
[----:B------:R-:W3:Y:S01]  /*0120*/  LDCU.64 UR8, c[0x0][0x380] ;  /* 0x00007000ff0877ac */ /* 0x000ee20008000a00 */
[----:B------:R-:W4:Y:S01]  /*0130*/  LDCU.64 UR6, c[0x0][0x358] ;  /* 0x00006b00ff0677ac */ /* 0x000f220008000a00 */
[C---:B0-----:R-:W-:Y:S02]  /*0140*/  IMAD R5, R6.reuse, UR5, RZ ;  /* 0x0000000506057c24 */ /* 0x041fe4000f8e02ff */
[----:B-1----:R-:W-:-:S03]  /*0150*/  IMAD R3, R6, UR4, RZ ;  /* 0x0000000406037c24 */ /* 0x002fc6000f8e02ff */
[----:B------:R-:W-:Y:S02]  /*0160*/  SHF.R.S32.HI R8, RZ, 0x1f, R5 ;  /* 0x0000001fff087819 */ /* 0x000fe40000011405 */
[--C-:B--2---:R-:W-:Y:S02]  /*0170*/  IADD3 R4, P2, P3, R5, UR10, R0.reuse ;  /* 0x0000000a05047c10 */ /* 0x104fe4000fb5e000 */
[----:B------:R-:W-:Y:S02]  /*0180*/  SHF.R.S32.HI R7, RZ, 0x1f, R3 ;  /* 0x0000001fff077819 */ /* 0x000fe40000011403 */
[----:B---3--:R-:W-:Y:S01]  /*0190*/  IADD3 R2, P0, P1, R3, UR8, R0 ;  /* 0x0000000803027c10 */ /* 0x008fe2000f91e000 */
[----:B------:R-:W0:Y:S01]  /*01a0*/  LDCU UR8, c[0x0][0x3a8] ;  /* 0x00007500ff0877ac */ /* 0x000e220008000800 */
[--C-:B------:R-:W-:Y:S02]  /*01b0*/  IADD3.X R5, PT, PT, R8, UR11, R10.reuse, P2, P3 ;  /* 0x0000000b08057c10 */ /* 0x100fe400097e640a */
[----:B------:R-:W-:Y:S01]  /*01c0*/  IADD3.X R3, PT, PT, R7, UR9, R10, P0, P1 ;  /* 0x0000000907037c10 */ /* 0x000fe200087e240a */
[----:B------:R-:W1:Y:S03]  /*01d0*/  LDCU UR9, c[0x0][0x3b4] ;  /* 0x00007680ff0977ac */ /* 0x000e660008000800 */
[----:B----4-:R-:W2:Y:S01]  /*01e0*/  LDG.E.U8 R5, desc[UR6][R4.64] ;  /* 0x0000000604057981 */ /* 0x010ea2000c1e1100 */
[----:B------:R-:W3:Y:S03]  /*01f0*/  LDCU.64 UR10, c[0x0][0x3a0] ;  /* 0x00007400ff0a77ac */ /* 0x000ee60008000a00 */
[----:B------:R-:W2:Y:S01]  /*0200*/  LDG.E.U8 R2, desc[UR6][R2.64] ;  /* 0x0000000602027981 */ /* 0x000ea2000c1e1100 */
[----:B------:R-:W-:Y:S01]  /*0210*/  UMOV UR5, 0x1 ;  /* 0x0000000100057882 */ /* 0x000fe20000000000 */
[----:B-1----:R-:W-:-:S02]  /*0220*/  UIADD3 UR4, UPT, UPT, UR9, -0x1, URZ ;  /* 0xffffffff09047890 */ /* 0x002fc4000fffe0ff */
[----:B------:R-:W-:Y:S02]  /*0230*/  ISETP.LT.AND P0, PT, RZ, UR9, PT ;  /* 0x00000009ff007c0c */ /* 0x000fe4000bf01270 */
[----:B------:R-:W-:Y:S01]  /*0240*/  USHF.L.U32 UR4, UR5, UR4, URZ ;  /* 0x0000000405047299 */ /* 0x000fe200080006ff */
[----:B0-----:R-:W-:Y:S02]  /*0250*/  IMAD R7, R6, UR8, RZ ;  /* 0x0000000806077c24 */ /* 0x001fe4000f8e02ff */
[----:B--2---:R-:W-:-:S04]  /*0260*/  IMAD.IADD R8, R2, 0x1, R5 ;  /* 0x0000000102087824 */ /* 0x004fc800078e0205 */
[----:B------:R-:W-:Y:S01]  /*0270*/  VIADD R3, R8, UR4 ;  /* 0x0000000408037c36 */ /* 0x000fe20008000000 */
[----:B---3--:R-:W-:Y:S02]  /*0280*/  IADD3 R2, P1, P2, R7, UR10, R0 ;  /* 0x0000000a07027c10 */ /* 0x008fe4000fa3e000 */
[----:B------:R-:W-:Y:S02]  /*0290*/  SHF.R.S32.HI R7, RZ, 0x1f, R7 ;  /* 0x0000001fff077819 */ /* 0x000fe40000011407 */
[----:B------:R-:W-:Y:S02]  /*02a0*/  @P0 SHF.R.S32.HI R8, RZ, UR9, R3 ;  /* 0x00000009ff080c19 */ /* 0x000fe40008011403 */
[----:B------:R-:W-:Y:S02]  /*02b0*/  IADD3.X R3, PT, PT, R7, UR11, R10, P1, P2 ;  /* 0x0000000b07037c10 */ /* 0x000fe40008fe440a */
[----:B------:R-:W-:-:S05]  /*02c0*/  VIMNMX.RELU R5, PT, PT, R8, 0xff, PT ;  /* 0x000000ff08057848 */ /* 0x000fca0003fe1100 */
[----:B------:R-:W-:Y:S01]  /*02d0*/  STG.E.U8 desc[UR6][R2.64], R5 ;  /* 0x0000000502007986 */ /* 0x000fe2000c101106 */
[----:B------:R-:W-:Y:S05]  /*02e0*/  EXIT ;  /* 0x000000000000794d */ /* 0x000fea0003800000 */
.L_x_7:
        /* <DEDUP_REMOVED lines=9> */
.L_x_14:


//--------------------- .nv.shared.reserved.0     --------------------------
	.section	.nv.shared.reserved.0,"aw",@nobits
	.weak		__nv_reservedSMEM_offset_0_alias
	.size		__nv_reservedSMEM_offset_0_alias, 0, 64
	.other		__nv_reservedSMEM_offset_0_alias,@"STO_CUDA_RESERVED_SHARED STV_DEFAULT"
__nv_reservedSMEM_offset_0_alias:
	.zero		0
	.zero		64


//--------------------- .nv.constant0._Z22nppiAdd_32f_C3R_kernelPKfiS0_iPfiii --------------------------
	.section	.nv.constant0._Z22nppiAdd_32f_C3R_kernelPKfiS0_iPfiii,"a",@progbits
	.sectionflags	@""
	.align	4
.nv.constant0._Z22nppiAdd_32f_C3R_kernelPKfiS0_iPfiii:
	.zero		948


//--------------------- .nv.constant0._Z22nppiAdd_32f_C1R_kernelPKfiS0_iPfiii --------------------------
	.section	.nv.constant0._Z22nppiAdd_32f_C1R_kernelPKfiS0_iPfiii,"a",@progbits
	.sectionflags	@""
	.align	4
.nv.constant0._Z22nppiAdd_32f_C1R_kernelPKfiS0_iPfiii:
	.zero		948


//--------------------- .nv.constant0._Z25nppiAdd_16s_C1RSfs_kernelPKsiS0_iPsiiii --------------------------
	.section	.nv.constant0._Z25nppiAdd_16s_C1RSfs_kernelPKsiS0_iPsiiii,"a",@progbits
	.sectionflags	@""
	.align	4
.nv.constant0._Z25nppiAdd_16s_C1RSfs_kernelPKsiS0_iPsiiii:
	.zero		952


//--------------------- .nv.constant0._Z25nppiAdd_16u_C1RSfs_kernelPKtiS0_iPtiiii --------------------------
	.section	.nv.constant0._Z25nppiAdd_16u_C1RSfs_kernelPKtiS0_iPtiiii,"a",@progbits
	.sectionflags	@""
	.align	4
.nv.constant0._Z25nppiAdd_16u_C1RSfs_kernelPKtiS0_iPtiiii:
	.zero		952


//--------------------- .nv.constant0._Z24nppiAdd_8u_C4RSfs_kernelPKhiS0_iPhiiii --------------------------
	.section	.nv.constant0._Z24nppiAdd_8u_C4RSfs_kernelPKhiS0_iPhiiii,"a",@progbits
	.sectionflags	@""
	.align	4
.nv.constant0._Z24nppiAdd_8u_C4RSfs_kernelPKhiS0_iPhiiii:
	.zero		952


//--------------------- .nv.constant0._Z24nppiAdd_8u_C3RSfs_kernelPKhiS0_iPhiiii --------------------------
	.section	.nv.constant0._Z24nppiAdd_8u_C3RSfs_kernelPKhiS0_iPhiiii,"a",@progbits
	.sectionflags	@""
	.align	4
.nv.constant0._Z24nppiAdd_8u_C3RSfs_kernelPKhiS0_iPhiiii:
	.zero		952


//--------------------- .nv.constant0._Z24nppiAdd_8u_C1RSfs_kernelPKhiS0_iPhiiii --------------------------
	.section	.nv.constant0._Z24nppiAdd_8u_C1RSfs_kernelPKhiS0_iPhiiii,"a",@progbits
	.sectionflags	@""
	.align	4
.nv.constant0._Z24nppiAdd_8u_C1RSfs_kernelPKhiS0_iPhiiii:
	.zero		952


//--------------------- SYMBOLS --------------------------

	.type		.nv.reservedSmem.offset0,@object
	.size		.nv.reservedSmem.offset0,0x4
